def attn_fwd(
    Q,
    K,
    V,
    Out,
    Lse,
    sm_scale,
    stride_qz,
    stride_qh,
    stride_qm,
    stride_qk,
    stride_kz,
    stride_kh,
    stride_kn,
    stride_kk,
    stride_vz,
    stride_vh,
    stride_vn,
    stride_vk,
    stride_oz,
    stride_oh,
    stride_om,
    stride_ok,
    seqlen_q,
    seqlen_k,
    BLOCK_M: tl.constexpr,
    BLOCK_N: tl.constexpr,
    HEAD_DIM: tl.constexpr,
    CAUSAL: tl.constexpr,
):
    start_m = tl.program_id(0)
    off_hz = tl.program_id(1)
    q_off = off_hz * stride_qh
    k_off = off_hz * stride_kh
    v_off = off_hz * stride_vh
    offs_m = start_m * BLOCK_M + tl.arange(0, BLOCK_M)
    offs_d = tl.arange(0, HEAD_DIM)
    offs_n = tl.arange(0, BLOCK_N)
    q_ptrs = Q + q_off + offs_m[:, None] * stride_qm + offs_d[None, :] * stride_qk
    k_ptrs = K + k_off + offs_d[:, None] * stride_kk + offs_n[None, :] * stride_kn
    v_ptrs = V + v_off + offs_n[:, None] * stride_vn + offs_d[None, :] * stride_vk
    m_i = tl.full([BLOCK_M], float("-inf"), dtype=tl.float32)
    l_i = tl.zeros([BLOCK_M], dtype=tl.float32) + 1.0
    acc = tl.zeros([BLOCK_M, HEAD_DIM], dtype=tl.float32)
    q = tl.load(q_ptrs)
    acc, l_i, m_i = _attn_fwd_inner(
        acc,
        l_i,
        m_i,
        q,
        k_ptrs,
        v_ptrs,
        sm_scale,
        stride_kn,
        stride_vn,
        start_m,
        seqlen_k,
        BLOCK_M,
        BLOCK_N,
        HEAD_DIM,
        CAUSAL,
    )
    acc = acc / l_i[:, None]
    lse = m_i + tl.math.log2(l_i) / 1.4426950408889634
    o_ptrs = (
        Out
        + off_hz * stride_oh
        + offs_m[:, None] * stride_om
        + offs_d[None, :] * stride_ok
    )
    tl.store(o_ptrs, acc.to(Out.dtype.element_ty))
    tl.store(Lse + off_hz * seqlen_q + offs_m, lse)

# config = {"BLOCK_M": 64, "BLOCK_N": 16, "HEAD_DIM": 32, "arch": "sm_100", "causal": true, "dtype": "bf16", "num_stages": 4, "num_warps": 8}
# arch = sm_100


// ===== COMPILED SASS (sm_100a) =====

	.target	sm_100a

	.elftype	@"ET_EXEC"


//--------------------- .note.nv.tkinfo           --------------------------
	.section	.note.nv.tkinfo,"",@"SHT_NOTE"
	.sectionflags	@"SHF_NOTE_NV_TKINFO"
	.tkinfo
        /*0018*/ 	.word	0x00000081
        /*0030*/ 	.string	""
        /*0030*/ 	.string	"ptxas-blackwell"
        /*0030*/ 	.string	"Cuda compilation tools, release 12.9, V12.9.86"
        /*0030*/ 	.string	"Build cuda_12.9.r12.9/compiler.36037853_0"
        /*0030*/ 	.string	"-v  -suppress-debug-info  -lineinfo  -arch sm_100a "



//--------------------- .note.nv.cuver            --------------------------
	.section	.note.nv.cuver,"",@"SHT_NOTE"
	.sectionflags	@"SHF_NOTE_NV_CUVER"
        /*0018*/ 	.short	0x0001
        /*001a*/ 	.short	0x0064
        /*001c*/ 	.short	0x0001
        /*001e*/ 	.short	0x0000
        /*0020*/ 	.short	0x0001
        /*0022*/ 	.short	0x0000


//--------------------- .nv.info                  --------------------------
	.section	.nv.info,"",@"SHT_CUDA_INFO"
	.align	4


	//----- nvinfo : EIATTR_REGCOUNT
	.align		4
        /*0000*/ 	.byte	0x04, 0x2f
        /*0002*/ 	.short	(.L_5 - .L_4)
	.align		4
.L_4:
        /*0004*/ 	.word	index@(attn_fwd)
        /*0008*/ 	.word	0x00000028


	//----- nvinfo : EIATTR_FRAME_SIZE
	.align		4
.L_5:
        /*000c*/ 	.byte	0x04, 0x11
        /*000e*/ 	.short	(.L_7 - .L_6)
	.align		4
.L_6:
        /*0010*/ 	.word	index@($__internal_2_$__cuda_sm10x_tcgen05_guardrail_trap_unallocated_columns_being_dealloced)
        /*0014*/ 	.word	0x00000000


	//----- nvinfo : EIATTR_FRAME_SIZE
	.align		4
.L_7:
        /*0018*/ 	.byte	0x04, 0x11
        /*001a*/ 	.short	(.L_9 - .L_8)
	.align		4
.L_8:
        /*001c*/ 	.word	index@($__internal_1_$__cuda_sm10x_tcgen05_guardrail_trap_phase_invalid_during_alloc)
        /*0020*/ 	.word	0x00000000


	//----- nvinfo : EIATTR_FRAME_SIZE
	.align		4
.L_9:
        /*0024*/ 	.byte	0x04, 0x11
        /*0026*/ 	.short	(.L_11 - .L_10)
	.align		4
.L_10:
        /*0028*/ 	.word	index@($__internal_0_$__cuda_sm10x_tcgen05_guardrail_trap_col_being_dealloced_not_returned_by_alloc)
        /*002c*/ 	.word	0x00000000


	//----- nvinfo : EIATTR_FRAME_SIZE
	.align		4
.L_11:
        /*0030*/ 	.byte	0x04, 0x11
        /*0032*/ 	.short	(.L_13 - .L_12)
	.align		4
.L_12:
        /*0034*/ 	.word	index@(attn_fwd)
        /*0038*/ 	.word	0x00000000


	//----- nvinfo : EIATTR_MIN_STACK_SIZE
	.align		4
.L_13:
        /*003c*/ 	.byte	0x04, 0x12
        /*003e*/ 	.short	(.L_15 - .L_14)
	.align		4
.L_14:
        /*0040*/ 	.word	index@(attn_fwd)
        /*0044*/ 	.word	0x00000000
.L_15:


//--------------------- .nv.info.attn_fwd         --------------------------
	.section	.nv.info.attn_fwd,"",@"SHT_CUDA_INFO"
	.sectionflags	@""
	.align	4


	//----- nvinfo : EIATTR_CUDA_API_VERSION
	.align		4
        /*0000*/ 	.byte	0x04, 0x37
        /*0002*/ 	.short	(.L_17 - .L_16)
.L_16:
        /*0004*/ 	.word	0x00000081


	//----- nvinfo : EIATTR_KPARAM_INFO
	.align		4
.L_17:
        /*0008*/ 	.byte	0x04, 0x17
        /*000a*/ 	.short	(.L_19 - .L_18)
.L_18:
        /*000c*/ 	.word	0x00000000
        /*0010*/ 	.short	0x0019
        /*0012*/ 	.short	0x0080
        /*0014*/ 	.byte	0x00, 0xf4, 0x21, 0x00


	//----- nvinfo : EIATTR_KPARAM_INFO
	.align		4
.L_19:
        /*0018*/ 	.byte	0x04, 0x17
        /*001a*/ 	.short	(.L_21 - .L_20)
.L_20:
        /*001c*/ 	.word	0x00000000
        /*0020*/ 	.short	0x0018
        /*0022*/ 	.short	0x0078
        /*0024*/ 	.byte	0x00, 0xf4, 0x21, 0x00


	//----- nvinfo : EIATTR_KPARAM_INFO
	.align		4
.L_21:
        /*0028*/ 	.byte	0x04, 0x17
        /*002a*/ 	.short	(.L_23 - .L_22)
.L_22:
        /*002c*/ 	.word	0x00000000
        /*0030*/ 	.short	0x0017
        /*0032*/ 	.short	0x0070
        /*0034*/ 	.byte	0x00, 0xf0, 0x11, 0x00


	//----- nvinfo : EIATTR_KPARAM_INFO
	.align		4
.L_23:
        /*0038*/ 	.byte	0x04, 0x17
        /*003a*/ 	.short	(.L_25 - .L_24)
.L_24:
        /*003c*/ 	.word	0x00000000
        /*0040*/ 	.short	0x0016
        /*0042*/ 	.short	0x006c
        /*0044*/ 	.byte	0x00, 0xf0, 0x11, 0x00


	//----- nvinfo : EIATTR_KPARAM_INFO
	.align		4
.L_25:
        /*0048*/ 	.byte	0x04, 0x17
        /*004a*/ 	.short	(.L_27 - .L_26)
.L_26:
        /*004c*/ 	.word	0x00000000
        /*0050*/ 	.short	0x0015
        /*0052*/ 	.short	0x0068
        /*0054*/ 	.byte	0x00, 0xf0, 0x11, 0x00


	//----- nvinfo : EIATTR_KPARAM_INFO
	.align		4
.L_27:
        /*0058*/ 	.byte	0x04, 0x17
        /*005a*/ 	.short	(.L_29 - .L_28)
.L_28:
        /*005c*/ 	.word	0x00000000
        /*0060*/ 	.short	0x0014
        /*0062*/ 	.short	0x0064
        /*0064*/ 	.byte	0x00, 0xf0, 0x11, 0x00


	//----- nvinfo : EIATTR_KPARAM_INFO
	.align		4
.L_29:
        /*0068*/ 	.byte	0x04, 0x17
        /*006a*/ 	.short	(.L_31 - .L_30)
.L_30:
        /*006c*/ 	.word	0x00000000
        /*0070*/ 	.short	0x0013
        /*0072*/ 	.short	0x0060
        /*0074*/ 	.byte	0x00, 0xf0, 0x11, 0x00


	//----- nvinfo : EIATTR_KPARAM_INFO
	.align		4
.L_31:
        /*0078*/ 	.byte	0x04, 0x17
        /*007a*/ 	.short	(.L_33 - .L_32)
.L_32:
        /*007c*/ 	.word	0x00000000
        /*0080*/ 	.short	0x0012
        /*0082*/ 	.short	0x005c
        /*0084*/ 	.byte	0x00, 0xf0, 0x11, 0x00


	//----- nvinfo : EIATTR_KPARAM_INFO
	.align		4
.L_33:
        /*0088*/ 	.byte	0x04, 0x17
        /*008a*/ 	.short	(.L_35 - .L_34)
.L_34:
        /*008c*/ 	.word	0x00000000
        /*0090*/ 	.short	0x0011
        /*0092*/ 	.short	0x0058
        /*0094*/ 	.byte	0x00, 0xf0, 0x11, 0x00


	//----- nvinfo : EIATTR_KPARAM_INFO
	.align		4
.L_35:
        /*0098*/ 	.byte	0x04, 0x17
        /*009a*/ 	.short	(.L_37 - .L_36)
.L_36:
        /*009c*/ 	.word	0x00000000
        /*00a0*/ 	.short	0x0010
        /*00a2*/ 	.short	0x0054
        /*00a4*/ 	.byte	0x00, 0xf0, 0x11, 0x00


	//----- nvinfo : EIATTR_KPARAM_INFO
	.align		4
.L_37:
        /*00a8*/ 	.byte	0x04, 0x17
        /*00aa*/ 	.short	(.L_39 - .L_38)
.L_38:
        /*00ac*/ 	.word	0x00000000
        /*00b0*/ 	.short	0x000f
        /*00b2*/ 	.short	0x0050
        /*00b4*/ 	.byte	0x00, 0xf0, 0x11, 0x00


	//----- nvinfo : EIATTR_KPARAM_INFO
	.align		4
.L_39:
        /*00b8*/ 	.byte	0x04, 0x17
        /*00ba*/ 	.short	(.L_41 - .L_40)
.L_40:
        /*00bc*/ 	.word	0x00000000
        /*00c0*/ 	.short	0x000e
        /*00c2*/ 	.short	0x004c
        /*00c4*/ 	.byte	0x00, 0xf0, 0x11, 0x00


	//----- nvinfo : EIATTR_KPARAM_INFO
	.align		4
.L_41:
        /*00c8*/ 	.byte	0x04, 0x17
        /*00ca*/ 	.short	(.L_43 - .L_42)
.L_42:
        /*00cc*/ 	.word	0x00000000
        /*00d0*/ 	.short	0x000d
        /*00d2*/ 	.short	0x0048
        /*00d4*/ 	.byte	0x00, 0xf0, 0x11, 0x00


	//----- nvinfo : EIATTR_KPARAM_INFO
	.align		4
.L_43:
        /*00d8*/ 	.byte	0x04, 0x17
        /*00da*/ 	.short	(.L_45 - .L_44)
.L_44:
        /*00dc*/ 	.word	0x00000000
        /*00e0*/ 	.short	0x000c
        /*00e2*/ 	.short	0x0044
        /*00e4*/ 	.byte	0x00, 0xf0, 0x11, 0x00


	//----- nvinfo : EIATTR_KPARAM_INFO
	.align		4
.L_45:
        /*00e8*/ 	.byte	0x04, 0x17
        /*00ea*/ 	.short	(.L_47 - .L_46)
.L_46:
        /*00ec*/ 	.word	0x00000000
        /*00f0*/ 	.short	0x000b
        /*00f2*/ 	.short	0x0040
        /*00f4*/ 	.byte	0x00, 0xf0, 0x11, 0x00


	//----- nvinfo : EIATTR_KPARAM_INFO
	.align		4
.L_47:
        /*00f8*/ 	.byte	0x04, 0x17
        /*00fa*/ 	.short	(.L_49 - .L_48)
.L_48:
        /*00fc*/ 	.word	0x00000000
        /*0100*/ 	.short	0x000a
        /*0102*/ 	.short	0x003c
        /*0104*/ 	.byte	0x00, 0xf0, 0x11, 0x00


	//----- nvinfo : EIATTR_KPARAM_INFO
	.align		4
.L_49:
        /*0108*/ 	.byte	0x04, 0x17
        /*010a*/ 	.short	(.L_51 - .L_50)
.L_50:
        /*010c*/ 	.word	0x00000000
        /*0110*/ 	.short	0x0009
        /*0112*/ 	.short	0x0038
        /*0114*/ 	.byte	0x00, 0xf0, 0x11, 0x00


	//----- nvinfo : EIATTR_KPARAM_INFO
	.align		4
.L_51:
        /*0118*/ 	.byte	0x04, 0x17
        /*011a*/ 	.short	(.L_53 - .L_52)
.L_52:
        /*011c*/ 	.word	0x00000000
        /*0120*/ 	.short	0x0008
        /*0122*/ 	.short	0x0034
        /*0124*/ 	.byte	0x00, 0xf0, 0x11, 0x00


	//----- nvinfo : EIATTR_KPARAM_INFO
	.align		4
.L_53:
        /*0128*/ 	.byte	0x04, 0x17
        /*012a*/ 	.short	(.L_55 - .L_54)
.L_54:
        /*012c*/ 	.word	0x00000000
        /*0130*/ 	.short	0x0007
        /*0132*/ 	.short	0x0030
        /*0134*/ 	.byte	0x00, 0xf0, 0x11, 0x00


	//----- nvinfo : EIATTR_KPARAM_INFO
	.align		4
.L_55:
        /*0138*/ 	.byte	0x04, 0x17
        /*013a*/ 	.short	(.L_57 - .L_56)
.L_56:
        /*013c*/ 	.word	0x00000000
        /*0140*/ 	.short	0x0006
        /*0142*/ 	.short	0x002c
        /*0144*/ 	.byte	0x00, 0xf0, 0x11, 0x00


	//----- nvinfo : EIATTR_KPARAM_INFO
	.align		4
.L_57:
        /*0148*/ 	.byte	0x04, 0x17
        /*014a*/ 	.short	(.L_59 - .L_58)
.L_58:
        /*014c*/ 	.word	0x00000000
        /*0150*/ 	.short	0x0005
        /*0152*/ 	.short	0x0028
        /*0154*/ 	.byte	0x00, 0xf0, 0x11, 0x00


	//----- nvinfo : EIATTR_KPARAM_INFO
	.align		4
.L_59:
        /*0158*/ 	.byte	0x04, 0x17
        /*015a*/ 	.short	(.L_61 - .L_60)
.L_60:
        /*015c*/ 	.word	0x00000000
        /*0160*/ 	.short	0x0004
        /*0162*/ 	.short	0x0020
        /*0164*/ 	.byte	0x00, 0xf4, 0x21, 0x00


	//----- nvinfo : EIATTR_KPARAM_INFO
	.align		4
.L_61:
        /*0168*/ 	.byte	0x04, 0x17
        /*016a*/ 	.short	(.L_63 - .L_62)
.L_62:
        /*016c*/ 	.word	0x00000000
        /*0170*/ 	.short	0x0003
        /*0172*/ 	.short	0x0018
        /*0174*/ 	.byte	0x00, 0xf4, 0x21, 0x00


	//----- nvinfo : EIATTR_KPARAM_INFO
	.align		4
.L_63:
        /*0178*/ 	.byte	0x04, 0x17
        /*017a*/ 	.short	(.L_65 - .L_64)
.L_64:
        /*017c*/ 	.word	0x00000000
        /*0180*/ 	.short	0x0002
        /*0182*/ 	.short	0x0010
        /*0184*/ 	.byte	0x00, 0xf4, 0x21, 0x00


	//----- nvinfo : EIATTR_KPARAM_INFO
	.align		4
.L_65:
        /*0188*/ 	.byte	0x04, 0x17
        /*018a*/ 	.short	(.L_67 - .L_66)
.L_66:
        /*018c*/ 	.word	0x00000000
        /*0190*/ 	.short	0x0001
        /*0192*/ 	.short	0x0008
        /*0194*/ 	.byte	0x00, 0xf4, 0x21, 0x00


	//----- nvinfo : EIATTR_KPARAM_INFO
	.align		4
.L_67:
        /*0198*/ 	.byte	0x04, 0x17
        /*019a*/ 	.short	(.L_69 - .L_68)
.L_68:
        /*019c*/ 	.word	0x00000000
        /*01a0*/ 	.short	0x0000
        /*01a2*/ 	.short	0x0000
        /*01a4*/ 	.byte	0x00, 0xf4, 0x21, 0x00


	//----- nvinfo : EIATTR_AT_ENTRY_FRAGMENTS
	.align		4
.L_69:
        /*01a8*/ 	.byte	0x04, 0x4f
        /*01aa*/ 	.short	(.L_71 - .L_70)


	//   ....[0]....
.L_70:
        /*01ac*/ 	.word	0x00000004


	//----- nvinfo : EIATTR_RESERVED_SMEM_USED
	.align		4
.L_71:
        /*01b0*/ 	.byte	0x01, 0x41
	.zero		2


	//----- nvinfo : EIATTR_SPARSE_MMA_MASK
	.align		4
        /*01b4*/ 	.byte	0x03, 0x50
        /*01b6*/ 	.short	0x0000


	//----- nvinfo : EIATTR_TCGEN05_1CTA_USED
	.align		4
        /*01b8*/ 	.byte	0x01, 0x51
	.zero		2


	//----- nvinfo : EIATTR_MAXREG_COUNT
	.align		4
        /*01bc*/ 	.byte	0x03, 0x1b
        /*01be*/ 	.short	0x00ff


	//----- nvinfo : EIATTR_NUM_BARRIERS
	.align		4
        /*01c0*/ 	.byte	0x02, 0x4c
        /*01c2*/ 	.byte	0x01
	.zero		1


	//----- nvinfo : EIATTR_INT_WARP_WIDE_INSTR_OFFSETS
	.align		4
        /*01c4*/ 	.byte	0x04, 0x31
        /*01c6*/ 	.short	(.L_73 - .L_72)


	//   ....[0]....
.L_72:
        /*01c8*/ 	.word	0x000008f0


	//   ....[1]....
        /*01cc*/ 	.word	0x00000920


	//   ....[2]....
        /*01d0*/ 	.word	0x00000b40


	//   ....[3]....
        /*01d4*/ 	.word	0x00000ba0


	//   ....[4]....
        /*01d8*/ 	.word	0x00001a70


	//   ....[5]....
        /*01dc*/ 	.word	0x00003150


	//   ....[6]....
        /*01e0*/ 	.word	0x000031a0


	//----- nvinfo : EIATTR_COOP_GROUP_MASK_REGIDS
	.align		4
.L_73:
        /*01e4*/ 	.byte	0x04, 0x29
        /*01e6*/ 	.short	(.L_75 - .L_74)


	//   ....[0]....
.L_74:
        /*01e8*/ 	.word	0xffffffff


	//   ....[1]....
        /*01ec*/ 	.word	0xffffffff


	//   ....[2]....
        /*01f0*/ 	.word	0xffffffff


	//   ....[3]....
        /*01f4*/ 	.word	0xffffffff


	//   ....[4]....
        /*01f8*/ 	.word	0xffffffff


	//   ....[5]....
        /*01fc*/ 	.word	0xffffffff


	//   ....[6]....
        /*0200*/ 	.word	0xffffffff


	//   ....[7]....
        /*0204*/ 	.word	0xffffffff


	//   ....[8]....
        /*0208*/ 	.word	0xffffffff


	//   ....[9]....
        /*020c*/ 	.word	0xffffffff


	//   ....[10]....
        /*0210*/ 	.word	0xffffffff


	//   ....[11]....
        /*0214*/ 	.word	0xffffffff


	//----- nvinfo : EIATTR_COOP_GROUP_INSTR_OFFSETS
	.align		4
.L_75:
        /*0218*/ 	.byte	0x04, 0x28
        /*021a*/ 	.short	(.L_77 - .L_76)


	//   ....[0]....
.L_76:
        /*021c*/ 	.word	0x00000060


	//   ....[1]....
        /*0220*/ 	.word	0x00000320


	//   ....[2]....
        /*0224*/ 	.word	0x00001100


	//   ....[3]....
        /*0228*/ 	.word	0x000011d0


	//   ....[4]....
        /*022c*/ 	.word	0x00001340


	//   ....[5]....
        /*0230*/ 	.word	0x00001410


	//   ....[6]....
        /*0234*/ 	.word	0x00001e40


	//   ....[7]....
        /*0238*/ 	.word	0x00001e90


	//   ....[8]....
        /*023c*/ 	.word	0x00001fe0


	//   ....[9]....
        /*0240*/ 	.word	0x00002040


	//   ....[10]....
        /*0244*/ 	.word	0x00002fe0


	//   ....[11]....
        /*0248*/ 	.word	0x00003250


	//----- nvinfo : EIATTR_VRC_CTA_INIT_COUNT
	.align		4
.L_77:
        /*024c*/ 	.byte	0x02, 0x4a
        /*024e*/ 	.byte	0x80
	.zero		1


	//----- nvinfo : EIATTR_MBARRIER_INSTR_OFFSETS
	.align		4
        /*0250*/ 	.byte	0x04, 0x39
        /*0252*/ 	.short	(.L_79 - .L_78)


	//   ....[0]....
.L_78:
        /*0254*/ 	.word	0x00000ad0
        /*0258*/ 	.word	0x000000ff
        /*025c*/ 	.word	0x00001c00
        /*0260*/ 	.short	0x0100
        /*0262*/ 	.byte	0x0c
	.zero		1


	//   ....[1]....
        /*0264*/ 	.word	0x00000bd0
        /*0268*/ 	.word	0x000000ff
        /*026c*/ 	.word	0x00001c08
        /*0270*/ 	.short	0x0100
        /*0272*/ 	.byte	0x0c
	.zero		1


	//   ....[2]....
        /*0274*/ 	.word	0x00000c40
        /*0278*/ 	.word	0x000000ff
        /*027c*/ 	.word	0x00001400
        /*0280*/ 	.short	0x0100
        /*0282*/ 	.byte	0x0c
	.zero		1


	//   ....[3]....
        /*0284*/ 	.word	0x00000e20
        /*0288*/ 	.word	0x000000ff
        /*028c*/ 	.word	0x00001400
        /*0290*/ 	.short	0x010a
        /*0292*/ 	.byte	0x0c
	.zero		1


	//   ....[4]....
        /*0294*/ 	.word	0x00000f80
        /*0298*/ 	.word	0x000000ff
        /*029c*/ 	.word	0x00001400
        /*02a0*/ 	.short	0x0108
        /*02a2*/ 	.byte	0x0c
	.zero		1


	//   ....[5]....
        /*02a4*/ 	.word	0x00001b00
        /*02a8*/ 	.word	0x000000ff
        /*02ac*/ 	.word	0x00001c10
        /*02b0*/ 	.short	0x0100
        /*02b2*/ 	.byte	0x0c
	.zero		1


	//   ....[6]....
        /*02b4*/ 	.word	0x00001c20
        /*02b8*/ 	.word	0x000000ff
        /*02bc*/ 	.word	0x00001c10
        /*02c0*/ 	.short	0x010a
        /*02c2*/ 	.byte	0x0c
	.zero		1


	//   ....[7]....
        /*02c4*/ 	.word	0x00001d60
        /*02c8*/ 	.word	0x000000ff
        /*02cc*/ 	.word	0x00001c10
        /*02d0*/ 	.short	0x0108
        /*02d2*/ 	.byte	0x0c
	.zero		1


	//   ....[8]....
        /*02d4*/ 	.word	0x000020a0
        /*02d8*/ 	.word	0x000000ff
        /*02dc*/ 	.word	0x00000000
        /*02e0*/ 	.short	0x010a
        /*02e2*/ 	.byte	0x23
	.zero		1


	//   ....[9]....
        /*02e4*/ 	.word	0x000024e0
        /*02e8*/ 	.word	0x000000ff
        /*02ec*/ 	.word	0x00000000
        /*02f0*/ 	.short	0x010a
        /*02f2*/ 	.byte	0x23
	.zero		1


	//   ....[10]....
        /*02f4*/ 	.word	0x00002640
        /*02f8*/ 	.word	0x000000ff
        /*02fc*/ 	.word	0x00001c00
        /*0300*/ 	.short	0x0108
        /*0302*/ 	.byte	0x0c
	.zero		1


	//   ....[11]....
        /*0304*/ 	.word	0x000027d0
        /*0308*/ 	.word	0x000000ff
        /*030c*/ 	.word	0x00001c08
        /*0310*/ 	.short	0x0108
        /*0312*/ 	.byte	0x0c
	.zero		1


	//   ....[12]....
        /*0314*/ 	.word	0x00003270
        /*0318*/ 	.word	0x000000ff
        /*031c*/ 	.word	0x00001400
        /*0320*/ 	.short	0x010a
        /*0322*/ 	.byte	0x0c
	.zero		1


	//   ....[13]....
        /*0324*/ 	.word	0x000032a0
        /*0328*/ 	.word	0x000000ff
        /*032c*/ 	.word	0x00001c10
        /*0330*/ 	.short	0x010a
        /*0332*/ 	.byte	0x0c
	.zero		1


	//   ....[14]....
        /*0334*/ 	.word	0x000032d0
        /*0338*/ 	.word	0x000000ff
        /*033c*/ 	.word	0x00000000
        /*0340*/ 	.short	0x010a
        /*0342*/ 	.byte	0x23
	.zero		1


	//   ....[15]....
        /*0344*/ 	.word	0x00003300
        /*0348*/ 	.word	0x000000ff
        /*034c*/ 	.word	0x00000000
        /*0350*/ 	.short	0x010a
        /*0352*/ 	.byte	0x23
	.zero		1


	//----- nvinfo : EIATTR_NUM_MBARRIERS
	.align		4
.L_79:
        /*0354*/ 	.byte	0x03, 0x38
        /*0356*/ 	.short	0xffff


	//----- nvinfo : EIATTR_EXIT_INSTR_OFFSETS
	.align		4
        /*0358*/ 	.byte	0x04, 0x1c
        /*035a*/ 	.short	(.L_81 - .L_80)


	//   ....[0]....
.L_80:
        /*035c*/ 	.word	0x00003260


	//----- nvinfo : EIATTR_REQNTID
	.align		4
.L_81:
        /*0360*/ 	.byte	0x04, 0x10
        /*0362*/ 	.short	(.L_83 - .L_82)
.L_82:
        /*0364*/ 	.word	0x00000100
        /*0368*/ 	.word	0x00000001
        /*036c*/ 	.word	0x00000001


	//----- nvinfo : EIATTR_CRS_STACK_SIZE
	.align		4
.L_83:
        /*0370*/ 	.byte	0x04, 0x1e
        /*0372*/ 	.short	(.L_85 - .L_84)
.L_84:
        /*0374*/ 	.word	0x00000000


	//----- nvinfo : EIATTR_CBANK_PARAM_SIZE
	.align		4
.L_85:
        /*0378*/ 	.byte	0x03, 0x19
        /*037a*/ 	.short	0x0088


	//----- nvinfo : EIATTR_PARAM_CBANK
	.align		4
        /*037c*/ 	.byte	0x04, 0x0a
        /*037e*/ 	.short	(.L_87 - .L_86)
	.align		4
.L_86:
        /*0380*/ 	.word	index@(.nv.constant0.attn_fwd)
        /*0384*/ 	.short	0x0380
        /*0386*/ 	.short	0x0088


	//----- nvinfo : EIATTR_SW_WAR
	.align		4
.L_87:
        /*0388*/ 	.byte	0x04, 0x36
        /*038a*/ 	.short	(.L_89 - .L_88)
.L_88:
        /*038c*/ 	.word	0x00000008
.L_89:


//--------------------- .nv.compat                --------------------------
	.section	.nv.compat,"",@"SHT_CUDA_COMPAT_INFO"
	.align	4
        /*0000*/ 	.byte	0x02, 0x02, 0x02, 0x00, 0x02, 0x05, 0x05, 0x00, 0x02, 0x03, 0x00, 0x00, 0x02, 0x06, 0x01, 0x00


//--------------------- .nv.callgraph             --------------------------
	.section	.nv.callgraph,"",@"SHT_CUDA_CALLGRAPH"
	.align	4
	.sectionentsize	8
	.align		4
        /*0000*/ 	.word	0x00000000
	.align		4
        /*0004*/ 	.word	0xffffffff
	.align		4
        /*0008*/ 	.word	0x00000000
	.align		4
        /*000c*/ 	.word	0xfffffffe
	.align		4
        /*0010*/ 	.word	0x00000000
	.align		4
        /*0014*/ 	.word	0xfffffffd
	.align		4
        /*0018*/ 	.word	0x00000000
	.align		4
        /*001c*/ 	.word	0xfffffffc


//--------------------- .nv.constant4             --------------------------
	.section	.nv.constant4,"a",@progbits
	.align	8
	.align		8
.nv.constant4:
        /*0000*/ 	.dword	_$_str


//--------------------- .text.attn_fwd            --------------------------
	.section	.text.attn_fwd,"ax",@progbits
	.align	128
        .global         attn_fwd
        .type           attn_fwd,@function
        .size           attn_fwd,(.L_x_31 - attn_fwd)
        .other          attn_fwd,@"STO_CUDA_ENTRY STV_DEFAULT"
attn_fwd:
.text.attn_fwd:
[----:B------:R-:W0:Y:S01]  /*0000*/  LDC R1, c[0x0][0x37c] ;  /* 0x0000df00ff017b82 */ /* 0x000e220000000800 */
[----:B------:R-:W1:Y:S02]  /*0010*/  S2R R0, SR_TID.X ;  /* 0x0000000000007919 */ /* 0x000e640000002100 */
[----:B-1----:R-:W-:-:S13]  /*0020*/  ISETP.GE.U32.AND P0, PT, R0, 0x20, PT ;  /* 0x000000200000780c */ /* 0x002fda0003f06070 */
[----:B------:R-:W-:Y:S02]  /*0030*/  VOTEU.ANY UP1, P0 ;  /* 0x0000000000ff7886 */ /* 0x000fe40000020100 */
[----:B0-----:R-:W-:Y:S05]  /*0040*/  BRA.U UP1, `(.L_x_0) ;  /* 0x0000000101b87547 */ /* 0x001fea000b800000 */
[----:B------:R-:W0:Y:S01]  /*0050*/  S2UR UR6, SR_CgaCtaId ;  /* 0x00000000000679c3 */ /* 0x000e220000008800 */
[----:B------:R-:W-:Y:S01]  /*0060*/  NOP ;  /* 0x0000000000007918 */ /* 0x000fe20000000000 */
[----:B------:R-:W-:Y:S02]  /*0070*/  UMOV UR4, 0x40 ;  /* 0x0000004000047882 */ /* 0x000fe40000000000 */
[----:B0-----:R-:W-:-:S09]  /*0080*/  ULEA UR4, UR6, UR4, 0x18 ;  /* 0x0000000406047291 */ /* 0x001fd2000f8ec0ff */
[----:B------:R-:W0:Y:S01]  /*0090*/  LDS.U8 R2, [UR4] ;  /* 0x00000004ff027984 */ /* 0x000e220008000000 */
[----:B------:R-:W-:Y:S02]  /*00a0*/  UMOV UR4, 0x400 ;  /* 0x0000040000047882 */ /* 0x000fe40000000000 */
[----:B------:R-:W-:Y:S01]  /*00b0*/  ULEA UR4, UR6, UR4, 0x18 ;  /* 0x0000000406047291 */ /* 0x000fe2000f8ec0ff */
[----:B0-----:R-:W-:-:S13]  /*00c0*/  ISETP.NE.AND P0, PT, R2, RZ, PT ;  /* 0x000000ff0200720c */ /* 0x001fda0003f05270 */
[----:B------:R-:W-:Y:S05]  /*00d0*/  @P0 BRA `(.L_x_1) ;  /* 0x00000000007c0947 */ /* 0x000fea0003800000 */
[----:B------:R-:W-:-:S13]  /*00e0*/  ELECT P0, URZ, PT ;  /* 0x0000000000ff782f */ /* 0x000fda0003800000 */
[----:B------:R-:W-:Y:S05]  /*00f0*/  @!P0 BRA `(.L_x_2) ;  /* 0x0000000000848947 */ /* 0x000fea0003800000 */
[----:B------:R-:W-:Y:S01]  /*0100*/  UMOV UR5, 0x2 ;  /* 0x0000000200057882 */ /* 0x000fe20000000000 */
[----:B------:R-:W-:Y:S02]  /*0110*/  IMAD.MOV.U32 R5, RZ, RZ, 0x1 ;  /* 0x00000001ff057424 */ /* 0x000fe400078e00ff */
[----:B------:R-:W-:Y:S02]  /*0120*/  IMAD.MOV.U32 R3, RZ, RZ, 0x3 ;  /* 0x00000003ff037424 */ /* 0x000fe400078e00ff */
[----:B------:R-:W-:Y:S04]  /*0130*/  DEPBAR.LE SB0, 0x36 ;  /* 0x00008d800000791a */ /* 0x000fe80000000000 */
[----:B------:R-:W0:Y:S02]  /*0140*/  UTCATOMSWS.FIND_AND_SET.ALIGN UP0, UR5, UR5 ;  /* 0x00000005000575e3 */ /* 0x000e240008000800 */
[----:B0-----:R-:W-:-:S04]  /*0150*/  PLOP3.LUT P0, PT, PT, PT, UP0, 0x80, 0x8 ;  /* 0x000000000008781c */ /* 0x001fc80003f0f008 */
[----:B------:R-:W-:-:S04]  /*0160*/  SEL R2, RZ, 0xffffffff, !P0 ;  /* 0xffffffffff027807 */ /* 0x000fc80004000000 */
[----:B------:R-:W-:Y:S01]  /*0170*/  ISETP.NE.AND P0, PT, R2, RZ, PT ;  /* 0x000000ff0200720c */ /* 0x000fe20003f05270 */
[----:B------:R-:W-:-:S12]  /*0180*/  IMAD.U32 R2, RZ, RZ, UR5 ;  /* 0x00000005ff027e24 */ /* 0x000fd8000f8e00ff */
[----:B------:R-:W-:Y:S05]  /*0190*/  @P0 BRA `(.L_x_3) ;  /* 0x0000000000240947 */ /* 0x000fea0003800000 */
.L_x_4:
[----:B------:R-:W-:Y:S05]  /*01a0*/  NANOSLEEP 0x64 ;  /* 0x000000640000795d */ /* 0x000fea0003800000 */
[----:B------:R-:W-:-:S05]  /*01b0*/  UMOV UR5, 0x2 ;  /* 0x0000000200057882 */ /* 0x000fca0000000000 */
[----:B------:R-:W-:Y:S04]  /*01c0*/  DEPBAR.LE SB0, 0x36 ;  /* 0x00008d800000791a */ /* 0x000fe80000000000 */
[----:B------:R-:W0:Y:S02]  /*01d0*/  UTCATOMSWS.FIND_AND_SET.ALIGN UP0, UR5, UR5 ;  /* 0x00000005000575e3 */ /* 0x000e240008000800 */
[----:B0-----:R-:W-:-:S04]  /*01e0*/  PLOP3.LUT P0, PT, PT, PT, UP0, 0x80, 0x8 ;  /* 0x000000000008781c */ /* 0x001fc80003f0f008 */
[----:B------:R-:W-:-:S04]  /*01f0*/  SEL R2, RZ, 0xffffffff, !P0 ;  /* 0xffffffffff027807 */ /* 0x000fc80004000000 */
[----:B------:R-:W-:Y:S01]  /*0200*/  ISETP.NE.AND P0, PT, R2, RZ, PT ;  /* 0x000000ff0200720c */ /* 0x000fe20003f05270 */
[----:B------:R-:W-:-:S12]  /*0210*/  IMAD.U32 R2, RZ, RZ, UR5 ;  /* 0x00000005ff027e24 */ /* 0x000fd8000f8e00ff */
[----:B------:R-:W-:Y:S05]  /*0220*/  @!P0 BRA `(.L_x_4) ;  /* 0xfffffffc00dc8947 */ /* 0x000fea000383ffff */
.L_x_3:
[C---:B------:R-:W-:Y:S01]  /*0230*/  VIADD R4, R2.reuse, 0x10 ;  /* 0x0000001002047836 */ /* 0x040fe20000000000 */
[----:B------:R-:W-:Y:S01]  /*0240*/  UMOV UR5, 0x50 ;  /* 0x0000005000057882 */ /* 0x000fe20000000000 */
[----:B------:R-:W-:Y:S01]  /*0250*/  SHF.L.U32 R3, R3, R2, RZ ;  /* 0x0000000203037219 */ /* 0x000fe200000006ff */
[----:B------:R-:W-:Y:S01]  /*0260*/  ULEA UR5, UR6, UR5, 0x18 ;  /* 0x0000000506057291 */ /* 0x000fe2000f8ec0ff */
[----:B------:R-:W-:Y:S01]  /*0270*/  IMAD.SHL.U32 R2, R2, 0x20, RZ ;  /* 0x0000002002027824 */ /* 0x000fe200078e00ff */
[----:B------:R-:W-:-:S04]  /*0280*/  SHF.L.U32 R4, R5, R4, RZ ;  /* 0x0000000405047219 */ /* 0x000fc800000006ff */
[----:B------:R-:W-:-:S05]  /*0290*/  LOP3.LUT R3, R4, R3, RZ, 0xfc, !PT ;  /* 0x0000000304037212 */ /* 0x000fca00078efcff */
[----:B------:R0:W-:Y:S04]  /*02a0*/  ATOMS.OR RZ, [UR5], R3 ;  /* 0x00000003ffff798c */ /* 0x0001e8000b000005 */
[----:B------:R0:W-:Y:S01]  /*02b0*/  STS [UR4], R2 ;  /* 0x00000002ff007988 */ /* 0x0001e20008000804 */
[----:B------:R-:W-:Y:S05]  /*02c0*/  BRA `(.L_x_2) ;  /* 0x0000000000107947 */ /* 0x000fea0003800000 */
.L_x_1:
[----:B------:R-:W-:Y:S01]  /*02d0*/  IMAD.MOV.U32 R3, RZ, RZ, -0x1 ;  /* 0xffffffffff037424 */ /* 0x000fe200078e00ff */
[----:B------:R-:W-:-:S04]  /*02e0*/  MOV R2, 0x310 ;  /* 0x0000031000027802 */ /* 0x000fc80000000f00 */
[----:B------:R0:W-:Y:S03]  /*02f0*/  STS [UR4], R3 ;  /* 0x00000003ff007988 */ /* 0x0001e60008000804 */
[----:B0-----:R-:W-:Y:S05]  /*0300*/  CALL.REL.NOINC `($__internal_1_$__cuda_sm10x_tcgen05_guardrail_trap_phase_invalid_during_alloc) ;  /* 0x0000003000147944 */ /* 0x001fea0003c00000 */
.L_x_2:
[----:B------:R-:W-:Y:S05]  /*0310*/  WARPSYNC.ALL ;  /* 0x0000000000007948 */ /* 0x000fea0003800000 */
[----:B------:R-:W-:Y:S01]  /*0320*/  NOP ;  /* 0x0000000000007918 */ /* 0x000fe20000000000 */
.L_x_0:
[----:B------:R-:W1:Y:S01]  /*0330*/  S2UR UR10, SR_CTAID.X ;  /* 0x00000000000a79c3 */ /* 0x000e620000002500 */
[----:B------:R-:W2:Y:S01]  /*0340*/  LDCU.64 UR4, c[0x0][0x3b0] ;  /* 0x00007600ff0477ac */ /* 0x000ea20008000a00 */
[----:B0-----:R-:W-:Y:S01]  /*0350*/  SHF.R.U32.HI R3, RZ, 0x6, R0 ;  /* 0x00000006ff037819 */ /* 0x001fe20000011600 */
[----:B------:R-:W-:-:S03]  /*0360*/  UMOV UR12, 0x400 ;  /* 0x00000400000c7882 */ /* 0x000fc60000000000 */
[----:B------:R-:W-:Y:S01]  /*0370*/  SGXT.U32 R3, R3, 0x2 ;  /* 0x000000020303781a */ /* 0x000fe20000000000 */
[----:B------:R-:W0:Y:S01]  /*0380*/  LDCU.64 UR26, c[0x0][0x358] ;  /* 0x00006b00ff1a77ac */ /* 0x000e220008000a00 */
[----:B------:R-:W3:Y:S01]  /*0390*/  LDC R18, c[0x0][0x3b8] ;  /* 0x0000ee00ff127b82 */ /* 0x000ee20000000800 */
[----:B------:R-:W4:Y:S07]  /*03a0*/  LDCU.64 UR14, c[0x0][0x3c0] ;  /* 0x00007800ff0e77ac */ /* 0x000f2e0008000a00 */
[----:B------:R-:W2:Y:S08]  /*03b0*/  S2UR UR11, SR_CTAID.Y ;  /* 0x00000000000b79c3 */ /* 0x000eb00000002600 */
[----:B------:R-:W0:Y:S01]  /*03c0*/  S2UR UR6, SR_CgaCtaId ;  /* 0x00000000000679c3 */ /* 0x000e220000008800 */
[----:B-1----:R-:W-:-:S06]  /*03d0*/  USHF.L.U32 UR10, UR10, 0x6, URZ ;  /* 0x000000060a0a7899 */ /* 0x002fcc00080006ff */
[----:B------:R-:W-:Y:S01]  /*03e0*/  IMAD.U32 R5, RZ, RZ, UR10 ;  /* 0x0000000aff057e24 */ /* 0x000fe2000f8e00ff */
[----:B------:R-:W1:Y:S01]  /*03f0*/  LDC.64 R20, c[0x0][0x380] ;  /* 0x0000e000ff147b82 */ /* 0x000e620000000a00 */
[----:B---3--:R-:W-:-:S03]  /*0400*/  IMAD R7, R3, R18, RZ ;  /* 0x0000001203077224 */ /* 0x008fc600078e02ff */
[----:B------:R-:W-:Y:S01]  /*0410*/  LOP3.LUT R2, R5, 0x3f, R0, 0xf8, !PT ;  /* 0x0000003f05027812 */ /* 0x000fe200078ef800 */
[----:B------:R-:W-:Y:S01]  /*0420*/  IMAD R9, R18, 0x4, R7 ;  /* 0x0000000412097824 */ /* 0x000fe200078e0207 */
[----:B--2---:R-:W-:-:S03]  /*0430*/  UIMAD UR4, UR11, UR4, URZ ;  /* 0x000000040b0472a4 */ /* 0x004fc6000f8e02ff */
[----:B------:R-:W-:Y:S02]  /*0440*/  IMAD R3, R2, UR5, RZ ;  /* 0x0000000502037c24 */ /* 0x000fe4000f8e02ff */
[C---:B------:R-:W-:Y:S01]  /*0450*/  IMAD R8, R18.reuse, 0x4, R9 ;  /* 0x0000000412087824 */ /* 0x040fe200078e0209 */
[----:B------:R-:W-:Y:S01]  /*0460*/  USHF.L.U32 UR7, UR4, 0x1, URZ ;  /* 0x0000000104077899 */ /* 0x000fe200080006ff */
[C---:B------:R-:W-:Y:S01]  /*0470*/  IMAD.SHL.U32 R5, R3.reuse, 0x2, RZ ;  /* 0x0000000203057824 */ /* 0x040fe200078e00ff */
[----:B------:R-:W-:Y:S01]  /*0480*/  UIMAD.WIDE UR4, UR4, 0x2, URZ ;  /* 0x00000002040478a5 */ /* 0x000fe2000f8e02ff */
[----:B------:R-:W-:Y:S01]  /*0490*/  IMAD.HI R4, R3, 0x2, RZ ;  /* 0x0000000203047827 */ /* 0x000fe200078e02ff */
[----:B0-----:R-:W-:Y:S01]  /*04a0*/  ULEA UR12, UR6, UR12, 0x18 ;  /* 0x0000000c060c7291 */ /* 0x001fe2000f8ec0ff */
[----:B------:R-:W-:Y:S02]  /*04b0*/  BAR.SYNC.DEFER_BLOCKING 0x0 ;  /* 0x0000000000007b1d */ /* 0x000fe40000010000 */
[----:B------:R-:W-:Y:S01]  /*04c0*/  IMAD R3, R18, 0x4, R8 ;  /* 0x0000000412037824 */ /* 0x000fe200078e0208 */
[----:B-1----:R-:W-:-:S03]  /*04d0*/  IADD3 R20, P0, P1, R5, UR7, R20 ;  /* 0x0000000705147c10 */ /* 0x002fc6000f91e014 */
[----:B------:R-:W-:Y:S01]  /*04e0*/  IMAD R5, R18, 0x4, R3 ;  /* 0x0000000412057824 */ /* 0x000fe200078e0203 */
[----:B------:R-:W-:-:S03]  /*04f0*/  IADD3.X R24, PT, PT, R4, UR5, R21, P0, P1 ;  /* 0x0000000504187c10 */ /* 0x000fc600087e2415 */
[----:B------:R-:W-:Y:S01]  /*0500*/  IMAD R15, R18, 0x4, R5 ;  /* 0x00000004120f7824 */ /* 0x000fe200078e0205 */
[CC--:B------:R-:W-:Y:S01]  /*0510*/  LEA R6, P0, R7.reuse, R20.reuse, 0x1 ;  /* 0x0000001407067211 */ /* 0x0c0fe200078008ff */
[----:B------:R-:W0:Y:S01]  /*0520*/  LDCU UR5, c[0x0][0x3c8] ;  /* 0x00007900ff0577ac */ /* 0x000e220008000800 */
[C---:B------:R-:W-:Y:S02]  /*0530*/  LEA R12, P1, R8.reuse, R20, 0x1 ;  /* 0x00000014080c7211 */ /* 0x040fe400078208ff */
[-C--:B------:R-:W-:Y:S02]  /*0540*/  LEA.HI.X.SX32 R7, R7, R24.reuse, 0x1, P0 ;  /* 0x0000001807077211 */ /* 0x080fe400000f0eff */
[----:B------:R-:W-:Y:S01]  /*0550*/  LEA.HI.X.SX32 R13, R8, R24, 0x1, P1 ;  /* 0x00000018080d7211 */ /* 0x000fe200008f0eff */
[----:B------:R-:W1:Y:S01]  /*0560*/  LDS R22, [UR12] ;  /* 0x0000000cff167984 */ /* 0x000e620008000800 */
[----:B------:R-:W-:Y:S01]  /*0570*/  BAR.SYNC.DEFER_BLOCKING 0x0 ;  /* 0x0000000000007b1d */ /* 0x000fe20000010000 */
[-C--:B------:R-:W-:Y:S01]  /*0580*/  LEA R10, P0, R9, R20.reuse, 0x1 ;  /* 0x00000014090a7211 */ /* 0x080fe200078008ff */
[----:B------:R-:W-:Y:S01]  /*0590*/  IMAD R17, R18, 0x4, R15 ;  /* 0x0000000412117824 */ /* 0x000fe200078e020f */
[----:B------:R-:W-:-:S02]  /*05a0*/  LEA R8, P1, R3, R20, 0x1 ;  /* 0x0000001403087211 */ /* 0x000fc400078208ff */
[-C--:B------:R-:W-:Y:S02]  /*05b0*/  LEA.HI.X.SX32 R11, R9, R24.reuse, 0x1, P0 ;  /* 0x00000018090b7211 */ /* 0x080fe400000f0eff */
[----:B------:R-:W-:Y:S01]  /*05c0*/  LEA.HI.X.SX32 R9, R3, R24, 0x1, P1 ;  /* 0x0000001803097211 */ /* 0x000fe200008f0eff */
[----:B------:R-:W-:Y:S01]  /*05d0*/  IMAD R3, R18, 0x4, R17 ;  /* 0x0000000412037824 */ /* 0x000fe200078e0211 */
[-C--:B------:R-:W-:Y:S02]  /*05e0*/  LEA R14, P0, R15, R20.reuse, 0x1 ;  /* 0x000000140f0e7211 */ /* 0x080fe400078008ff */
[-C--:B------:R-:W-:Y:S02]  /*05f0*/  LEA R4, P2, R5, R20.reuse, 0x1 ;  /* 0x0000001405047211 */ /* 0x080fe400078408ff */
[----:B------:R-:W-:Y:S02]  /*0600*/  LEA R18, P1, R17, R20, 0x1 ;  /* 0x0000001411127211 */ /* 0x000fe400078208ff */
[----:B------:R-:W-:-:S02]  /*0610*/  LEA.HI.X.SX32 R15, R15, R24, 0x1, P0 ;  /* 0x000000180f0f7211 */ /* 0x000fc400000f0eff */
[----:B------:R-:W-:Y:S02]  /*0620*/  LEA R20, P0, R3, R20, 0x1 ;  /* 0x0000001403147211 */ /* 0x000fe400078008ff */
[-C--:B------:R-:W-:Y:S02]  /*0630*/  LEA.HI.X.SX32 R19, R17, R24.reuse, 0x1, P1 ;  /* 0x0000001811137211 */ /* 0x080fe400008f0eff */
[-C--:B------:R-:W-:Y:S01]  /*0640*/  LEA.HI.X.SX32 R21, R3, R24.reuse, 0x1, P0 ;  /* 0x0000001803157211 */ /* 0x080fe200000f0eff */
[----:B------:R-:W5:Y:S01]  /*0650*/  LDG.E.U16 R6, desc[UR26][R6.64] ;  /* 0x0000001a06067981 */ /* 0x000f62000c1e1500 */
[----:B------:R-:W-:-:S03]  /*0660*/  LEA.HI.X.SX32 R5, R5, R24, 0x1, P2 ;  /* 0x0000001805057211 */ /* 0x000fc600010f0eff */
[----:B------:R-:W5:Y:S04]  /*0670*/  LDG.E.U16 R10, desc[UR26][R10.64] ;  /* 0x0000001a0a0a7981 */ /* 0x000f68000c1e1500 */
[----:B------:R-:W5:Y:S04]  /*0680*/  LDG.E.U16 R8, desc[UR26][R8.64] ;  /* 0x0000001a08087981 */ /* 0x000f68000c1e1500 */
[----:B------:R-:W5:Y:S04]  /*0690*/  LDG.E.U16 R18, desc[UR26][R18.64] ;  /* 0x0000001a12127981 */ /* 0x000f68000c1e1500 */
[----:B------:R-:W5:Y:S04]  /*06a0*/  LDG.E.U16 R20, desc[UR26][R20.64] ;  /* 0x0000001a14147981 */ /* 0x000f68000c1e1500 */
[----:B------:R2:W5:Y:S01]  /*06b0*/  LDG.E.U16 R16, desc[UR26][R4.64] ;  /* 0x0000001a04107981 */ /* 0x000562000c1e1500 */
[----:B------:R-:W-:-:S02]  /*06c0*/  SHF.R.U32.HI R3, RZ, 0x5, R0 ;  /* 0x00000005ff037819 */ /* 0x000fc40000011600 */
[----:B-1----:R-:W-:Y:S01]  /*06d0*/  R2UR UR28, R22 ;  /* 0x00000000161c72ca */ /* 0x002fe200000e0000 */
[----:B------:R1:W5:Y:S04]  /*06e0*/  LDG.E.U16 R12, desc[UR26][R12.64] ;  /* 0x0000001a0c0c7981 */ /* 0x000368000c1e1500 */
[----:B------:R3:W5:Y:S01]  /*06f0*/  LDG.E.U16 R14, desc[UR26][R14.64] ;  /* 0x0000001a0e0e7981 */ /* 0x000762000c1e1500 */
[----:B--2---:R-:W2:Y:S01]  /*0700*/  LDC.64 R4, c[0x0][0x388] ;  /* 0x0000e200ff047b82 */ /* 0x004ea20000000a00 */
[----:B------:R-:W-:Y:S02]  /*0710*/  R2UR UR24, R3 ;  /* 0x00000000031872ca */ /* 0x000fe400000e0000 */
[C---:B------:R-:W-:Y:S01]  /*0720*/  LOP3.LUT R3, R0.reuse, 0xc0, RZ, 0xc0, !PT ;  /* 0x000000c000037812 */ /* 0x040fe200078ec0ff */
[----:B-1----:R-:W-:-:S03]  /*0730*/  IMAD.SHL.U32 R13, R0, 0x2, RZ ;  /* 0x00000002000d7824 */ /* 0x002fc600078e00ff */
[----:B------:R-:W-:-:S04]  /*0740*/  SHF.R.U32.HI R22, RZ, 0x2, R3 ;  /* 0x00000002ff167819 */ /* 0x000fc80000011603 */
[----:B---3--:R-:W-:Y:S01]  /*0750*/  LOP3.LUT R15, R22, 0x1fe, R13, 0x78, !PT ;  /* 0x000001fe160f7812 */ /* 0x008fe200078e780d */
[----:B0---4-:R-:W-:Y:S06]  /*0760*/  BRA.U UP1, `(.L_x_5) ;  /* 0x0000000101187547 */ /* 0x011fec000b800000 */
[----:B------:R-:W-:Y:S01]  /*0770*/  ELECT P0, URZ, PT ;  /* 0x0000000000ff782f */ /* 0x000fe20003800000 */
[----:B------:R-:W-:Y:S01]  /*0780*/  IMAD.MOV.U32 R3, RZ, RZ, 0x1 ;  /* 0x00000001ff037424 */ /* 0x000fe200078e00ff */
[----:B------:R-:W-:Y:S01]  /*0790*/  UMOV UR4, 0x40 ;  /* 0x0000004000047882 */ /* 0x000fe20000000000 */
[----:B------:R-:W-:Y:S01]  /*07a0*/  UVIRTCOUNT.DEALLOC.SMPOOL 0x80 ;  /* 0x000000800000784c */ /* 0x000fe20000000000 */
[----:B------:R-:W-:-:S09]  /*07b0*/  ULEA UR4, UR6, UR4, 0x18 ;  /* 0x0000000406047291 */ /* 0x000fd2000f8ec0ff */
[----:B------:R0:W-:Y:S03]  /*07c0*/  @P0 STS.U8 [UR4], R3 ;  /* 0x00000003ff000988 */ /* 0x0001e60008000004 */
.L_x_5:
[C---:B0-----:R-:W-:Y:S01]  /*07d0*/  LOP3.LUT R3, R0.reuse, 0x1f, RZ, 0xc0, !PT ;  /* 0x0000001f00037812 */ /* 0x041fe200078ec0ff */
[----:B------:R-:W-:Y:S01]  /*07e0*/  UIMAD UR14, UR11, UR14, URZ ;  /* 0x0000000e0b0e72a4 */ /* 0x000fe2000f8e02ff */
[----:B------:R-:W-:Y:S01]  /*07f0*/  LOP3.LUT R11, R15, 0x40, RZ, 0x3c, !PT ;  /* 0x000000400f0b7812 */ /* 0x000fe200078e3cff */
[----:B------:R-:W-:Y:S01]  /*0800*/  ULOP3.LUT UR22, UR24, 0x4, URZ, 0xc0, !UPT ;  /* 0x0000000418167892 */ /* 0x000fe2000f8ec0ff */
[----:B------:R-:W-:Y:S01]  /*0810*/  LOP3.LUT P4, RZ, R0, 0xff, RZ, 0xc0, !PT ;  /* 0x000000ff00ff7812 */ /* 0x000fe2000788c0ff */
[----:B------:R-:W-:Y:S01]  /*0820*/  IMAD R7, R3, UR5, RZ ;  /* 0x0000000503077c24 */ /* 0x000fe2000f8e02ff */
[----:B------:R-:W-:Y:S01]  /*0830*/  USHF.L.U32 UR6, UR14, 0x1, URZ ;  /* 0x000000010e067899 */ /* 0x000fe200080006ff */
[----:B-----5:R0:W-:Y:S01]  /*0840*/  STS.U16 [R15+UR12], R6 ;  /* 0x000000060f007988 */ /* 0x0201e2000800040c */
[----:B------:R-:W-:Y:S01]  /*0850*/  UIMAD.WIDE UR4, UR14, 0x2, URZ ;  /* 0x000000020e0478a5 */ /* 0x000fe2000f8e02ff */
[----:B------:R-:W-:Y:S01]  /*0860*/  IMAD.SHL.U32 R9, R7, 0x2, RZ ;  /* 0x0000000207097824 */ /* 0x000fe200078e00ff */
[----:B------:R-:W-:Y:S01]  /*0870*/  UMOV UR7, 0x1 ;  /* 0x0000000100077882 */ /* 0x000fe20000000000 */
[----:B------:R1:W-:Y:S01]  /*0880*/  STS.U16 [R15+UR12+0x400], R12 ;  /* 0x0004000c0f007988 */ /* 0x0003e2000800040c */
[----:B------:R-:W-:Y:S01]  /*0890*/  IMAD.U32 R17, RZ, RZ, UR15 ;  /* 0x0000000fff117e24 */ /* 0x000fe2000f8e00ff */
[----:B------:R-:W-:Y:S01]  /*08a0*/  UIADD3 UR29, UPT, UPT, UR10, 0x40, URZ ;  /* 0x000000400a1d7890 */ /* 0x000fe2000fffe0ff */
[----:B--2---:R-:W-:Y:S01]  /*08b0*/  IADD3 R9, P0, P1, R9, UR6, R4 ;  /* 0x0000000609097c10 */ /* 0x004fe2000f91e004 */
[----:B------:R-:W-:Y:S01]  /*08c0*/  USHF.L.U32 UR6, UR24, 0x15, URZ ;  /* 0x0000001518067899 */ /* 0x000fe200080006ff */
[----:B------:R1:W-:Y:S01]  /*08d0*/  STS.U16 [R15+UR12+0x800], R16 ;  /* 0x000800100f007988 */ /* 0x0003e2000800040c */
[----:B------:R-:W-:Y:S01]  /*08e0*/  IMAD.HI R4, R7, 0x2, RZ ;  /* 0x0000000207047827 */ /* 0x000fe200078e02ff */
[----:B------:R-:W-:Y:S01]  /*08f0*/  VOTEU.ALL UP2, P4 ;  /* 0x0000000000ff7886 */ /* 0x000fe20002040000 */
[----:B------:R-:W-:Y:S01]  /*0900*/  ULOP3.LUT UR17, UR6, 0x600000, URZ, 0xc0, !UPT ;  /* 0x0060000006117892 */ /* 0x000fe2000f8ec0ff */
[----:B------:R1:W-:Y:S01]  /*0910*/  STS.U16 [R15+UR12+0xc00], R18 ;  /* 0x000c00120f007988 */ /* 0x0003e2000800040c */
[----:B------:R-:W-:Y:S01]  /*0920*/  VOTEU.ALL UP0, P4 ;  /* 0x0000000000ff7886 */ /* 0x000fe20002000000 */
[----:B------:R-:W-:Y:S01]  /*0930*/  IADD3.X R4, PT, PT, R4, UR5, R5, P0, P1 ;  /* 0x0000000504047c10 */ /* 0x000fe200087e2405 */
[----:B------:R-:W-:Y:S01]  /*0940*/  UIADD3 UR14, UPT, UPT, UR28, UR17, URZ ;  /* 0x000000111c0e7290 */ /* 0x000fe2000fffe0ff */
[----:B------:R1:W-:Y:S01]  /*0950*/  STS.U16 [R11+UR12+0x200], R10 ;  /* 0x0002000a0b007988 */ /* 0x0003e2000800040c */
[----:B------:R-:W-:-:S04]  /*0960*/  @!UP2 UIADD3 UR4, UPT, UPT, -UR7, 0x100000, URZ ;  /* 0x001000000704a890 */ /* 0x000fc8000fffe1ff */
[----:B------:R-:W-:Y:S02]  /*0970*/  @!UP2 USHF.L.U32 UR5, UR4, 0xb, URZ ;  /* 0x0000000b0405a899 */ /* 0x000fe400080006ff */
[----:B------:R-:W-:Y:S02]  /*0980*/  @!UP2 USHF.L.U32 UR4, UR4, 0x1, URZ ;  /* 0x000000010404a899 */ /* 0x000fe400080006ff */
[----:B------:R-:W-:Y:S01]  /*0990*/  ULEA UR14, UR22, UR14, 0x2 ;  /* 0x0000000e160e7291 */ /* 0x000fe2000f8e10ff */
[----:B------:R1:W-:Y:S01]  /*09a0*/  STS.U16 [R11+UR12+0x600], R8 ;  /* 0x000600080b007988 */ /* 0x0003e2000800040c */
[----:B0-----:R-:W-:Y:S02]  /*09b0*/  SHF.R.U32.HI R6, RZ, 0x5, R0 ;  /* 0x00000005ff067819 */ /* 0x001fe40000011600 */
[----:B------:R-:W-:Y:S01]  /*09c0*/  ISETP.LT.AND P1, PT, RZ, UR29, PT ;  /* 0x0000001dff007c0c */ /* 0x000fe2000bf21270 */
[----:B------:R1:W-:Y:S01]  /*09d0*/  STS.U16 [R11+UR12+0xa00], R14 ;  /* 0x000a000e0b007988 */ /* 0x0003e2000800040c */
[----:B------:R-:W-:-:S03]  /*09e0*/  SGXT.U32 R6, R6, 0x3 ;  /* 0x000000030606781a */ /* 0x000fc60000000000 */
[----:B------:R1:W-:Y:S02]  /*09f0*/  STS.U16 [R11+UR12+0xe00], R20 ;  /* 0x000e00140b007988 */ /* 0x0003e4000800040c */
[----:B------:R-:W-:Y:S01]  /*0a00*/  IMAD R6, R6, UR15, RZ ;  /* 0x0000000f06067c24 */ /* 0x000fe2000f8e02ff */
[----:B------:R-:W-:Y:S01]  /*0a10*/  STTM.16dp32bit_t0_t15.x8 tmem[UR14], RZ ;  /* 0x000000ff000079ed */ /* 0x000fe2000898000e */
[----:B------:R-:W-:Y:S01]  /*0a20*/  STTM.16dp32bit_t16_t31.x8 tmem[UR14+0x8], RZ ;  /* 0x000008ff000079ed */ /* 0x000fe200089a000e */
[----:B------:R-:W0:Y:S02]  /*0a30*/  FENCE.VIEW.ASYNC.T ;  /* 0x00000000000073c6 */ /* 0x000e240000000200 */
[----:B0-----:R-:W-:Y:S01]  /*0a40*/  BAR.SYNC.DEFER_BLOCKING 0x0 ;  /* 0x0000000000007b1d */ /* 0x001fe20000010000 */
[----:B------:R-:W-:Y:S01]  /*0a50*/  IMAD R7, R17, 0x8, R6 ;  /* 0x0000000811077824 */ /* 0x000fe200078e0206 */
[----:B------:R-:W-:-:S04]  /*0a60*/  LEA R34, P0, R6, R9, 0x1 ;  /* 0x0000000906227211 */ /* 0x000fc800078008ff */
[C---:B------:R-:W-:Y:S02]  /*0a70*/  LEA R32, P2, R7.reuse, R9, 0x1 ;  /* 0x0000000907207211 */ /* 0x040fe400078408ff */
[-C--:B------:R-:W-:Y:S02]  /*0a80*/  LEA.HI.X.SX32 R35, R6, R4.reuse, 0x1, P0 ;  /* 0x0000000406237211 */ /* 0x080fe400000f0eff */
[----:B------:R-:W-:Y:S02]  /*0a90*/  LEA.HI.X.SX32 R33, R7, R4, 0x1, P2 ;  /* 0x0000000407217211 */ /* 0x000fe400010f0eff */
[----:B------:R-:W-:Y:S02]  /*0aa0*/  PRMT R4, RZ, 0x7610, R4 ;  /* 0x00007610ff047816 */ /* 0x000fe40000000004 */
[----:B------:R-:W-:Y:S01]  /*0ab0*/  PRMT R6, RZ, 0x7610, R6 ;  /* 0x00007610ff067816 */ /* 0x000fe20000000006 */
[----:B------:R-:W0:Y:S02]  /*0ac0*/  FENCE.VIEW.ASYNC.S ;  /* 0x00000000000073c6 */ /* 0x000e240000000000 */
[----:B0-----:R0:W2:Y:S02]  /*0ad0*/  @!UP0 SYNCS.EXCH.64 URZ, [UR12+0x1c00], UR4 ;  /* 0x001c00040cff85b2 */ /* 0x0010a40008000100 */
[----:B--2---:R-:W-:Y:S06]  /*0ae0*/  BAR.SYNC.DEFER_BLOCKING 0x0 ;  /* 0x0000000000007b1d */ /* 0x004fec0000010000 */
[----:B------:R-:W2:Y:S04]  /*0af0*/  @P1 LDG.E.U16 R4, desc[UR26][R34.64] ;  /* 0x0000001a22041981 */ /* 0x000ea8000c1e1500 */
[----:B------:R-:W3:Y:S01]  /*0b00*/  @P1 LDG.E.U16 R6, desc[UR26][R32.64] ;  /* 0x0000001a20061981 */ /* 0x000ee2000c1e1500 */
[----:B------:R-:W-:-:S04]  /*0b10*/  @!UP2 UIADD3 UR8, UPT, UPT, -UR7, 0x100000, URZ ;  /* 0x001000000708a890 */ /* 0x000fc8000fffe1ff */
[----:B------:R-:W-:Y:S02]  /*0b20*/  @!UP2 USHF.L.U32 UR9, UR8, 0xb, URZ ;  /* 0x0000000b0809a899 */ /* 0x000fe400080006ff */
[----:B------:R-:W-:Y:S01]  /*0b30*/  @!UP2 USHF.L.U32 UR8, UR8, 0x1, URZ ;  /* 0x000000010808a899 */ /* 0x000fe200080006ff */
[----:B------:R-:W-:Y:S01]  /*0b40*/  VOTEU.ALL UP0, P4 ;  /* 0x0000000000ff7886 */ /* 0x000fe20002000000 */
[----:B0-----:R-:W-:-:S04]  /*0b50*/  @!UP2 UIADD3 UR4, UPT, UPT, -UR7, 0x100000, URZ ;  /* 0x001000000704a890 */ /* 0x001fc8000fffe1ff */
[----:B------:R-:W-:Y:S02]  /*0b60*/  @!UP2 USHF.L.U32 UR5, UR4, 0xb, URZ ;  /* 0x0000000b0405a899 */ /* 0x000fe400080006ff */
[----:B------:R-:W-:Y:S02]  /*0b70*/  @!UP2 USHF.L.U32 UR4, UR4, 0x1, URZ ;  /* 0x000000010404a899 */ /* 0x000fe400080006ff */
[----:B------:R-:W-:Y:S01]  /*0b80*/  UIADD3 UR13, UPT, UPT, UR28, 0x100000, URZ ;  /* 0x001000001c0d7890 */ /* 0x000fe2000fffe0ff */
[----:B------:R-:W-:Y:S01]  /*0b90*/  ISETP.EQ.U32.AND P2, PT, RZ, UR24, P1 ;  /* 0x00000018ff007c0c */ /* 0x000fe20008f42070 */
[----:B------:R-:W-:Y:S01]  /*0ba0*/  VOTEU.ALL UP3, P4 ;  /* 0x0000000000ff7886 */ /* 0x000fe20002060000 */
[----:B------:R-:W-:Y:S02]  /*0bb0*/  UIADD3 UR23, UPT, UPT, UR12, 0x1400, URZ ;  /* 0x000014000c177890 */ /* 0x000fe4000fffe0ff */
[----:B------:R-:W-:Y:S01]  /*0bc0*/  UIADD3 UR16, UPT, UPT, UR17, UR13, URZ ;  /* 0x0000000d11107290 */ /* 0x000fe2000fffe0ff */
[----:B------:R1:W0:Y:S03]  /*0bd0*/  @!UP0 SYNCS.EXCH.64 URZ, [UR12+0x1c08], UR8 ;  /* 0x001c08080cff85b2 */ /* 0x0002260008000100 */
[----:B------:R-:W-:Y:S01]  /*0be0*/  ULEA UR16, UR22, UR16, 0x1 ;  /* 0x0000001016107291 */ /* 0x000fe2000f8e08ff */
[----:B--2---:R1:W-:Y:S04]  /*0bf0*/  STS.U16 [R15+UR12+0x1000], R4 ;  /* 0x001000040f007988 */ /* 0x0043e8000800040c */
[----:B---3--:R1:W-:Y:S01]  /*0c00*/  STS.U16 [R15+UR12+0x1200], R6 ;  /* 0x001200060f007988 */ /* 0x0083e2000800040c */
[----:B0-----:R0:W-:Y:S06]  /*0c10*/  MEMBAR.ALL.CTA ;  /* 0x0000000000007992 */ /* 0x0011ec0000008000 */
[----:B0-----:R-:W-:Y:S04]  /*0c20*/  FENCE.VIEW.ASYNC.S ;  /* 0x00000000000073c6 */ /* 0x001fe80000000000 */
[----:B------:R-:W0:Y:S02]  /*0c30*/  FENCE.VIEW.ASYNC.S ;  /* 0x00000000000073c6 */ /* 0x000e240000000000 */
[----:B0-----:R1:W0:Y:S02]  /*0c40*/  @!UP3 SYNCS.EXCH.64 URZ, [UR12+0x1400], UR4 ;  /* 0x001400040cffb5b2 */ /* 0x0012240008000100 */
[----:B0-----:R-:W-:Y:S06]  /*0c50*/  BAR.SYNC.DEFER_BLOCKING 0x0 ;  /* 0x0000000000007b1d */ /* 0x001fec0000010000 */
[----:B-1----:R-:W-:Y:S05]  /*0c60*/  @!P2 BRA `(.L_x_6) ;  /* 0x000000000068a947 */ /* 0x002fea0003800000 */
[----:B------:R-:W-:Y:S02]  /*0c70*/  UIADD3 UR4, UPT, UPT, UR12, 0x1000, URZ ;  /* 0x000010000c047890 */ /* 0x000fe4000fffe0ff */
[----:B------:R-:W-:Y:S02]  /*0c80*/  USHF.R.U32.HI UR6, URZ, 0x4, UR12 ;  /* 0x00000004ff067899 */ /* 0x000fe4000801160c */
[----:B------:R-:W-:Y:S02]  /*0c90*/  USHF.R.U32.HI UR4, URZ, 0x4, UR4 ;  /* 0x00000004ff047899 */ /* 0x000fe40008011604 */
[----:B------:R-:W-:Y:S02]  /*0ca0*/  USGXT.U32 UR6, UR6, 0xe ;  /* 0x0000000e0606789a */ /* 0x000fe40008000000 */
[----:B------:R-:W-:Y:S01]  /*0cb0*/  USGXT.U32 UR8, UR4, 0xe ;  /* 0x0000000e0408789a */ /* 0x000fe20008000000 */
[----:B------:R-:W-:Y:S01]  /*0cc0*/  UMOV UR18, 0x80 ;  /* 0x0000008000127882 */ /* 0x000fe20000000000 */
[----:B------:R-:W-:Y:S01]  /*0cd0*/  UMOV UR19, 0x40004040 ;  /* 0x4000404000137882 */ /* 0x000fe20000000000 */
[----:B------:R-:W-:Y:S01]  /*0ce0*/  UMOV UR20, 0xfffffffe ;  /* 0xfffffffe00147882 */ /* 0x000fe20000000000 */
[----:B------:R-:W-:Y:S01]  /*0cf0*/  UMOV UR21, 0x7fffbfdf ;  /* 0x7fffbfdf00157882 */ /* 0x000fe20000000000 */
[----:B------:R-:W-:Y:S01]  /*0d00*/  UMOV UR7, URZ ;  /* 0x000000ff00077c82 */ /* 0x000fe20008000000 */
[----:B------:R-:W-:Y:S01]  /*0d10*/  UMOV UR9, URZ ;  /* 0x000000ff00097c82 */ /* 0x000fe20008000000 */
[----:B------:R-:W-:-:S02]  /*0d20*/  UIADD3.64 UR18, UPT, UPT, UR6, UR18, URZ ;  /* 0x0000001206127297 */ /* 0x000fc4000fffe0ff */
[----:B------:R-:W-:Y:S01]  /*0d30*/  UIADD3.64 UR20, UPT, UPT, UR8, -UR20, URZ ;  /* 0x8000001408147297 */ /* 0x000fe2000fffe0ff */
[----:B------:R-:W-:Y:S01]  /*0d40*/  UMOV UR30, 0x0 ;  /* 0x00000000001e7882 */ /* 0x000fe20000000000 */
[----:B------:R-:W-:Y:S01]  /*0d50*/  UMOV UR31, 0x4048490 ;  /* 0x04048490001f7882 */ /* 0x000fe20000000000 */
[----:B------:R-:W-:Y:S01]  /*0d60*/  UMOV UR4, UR23 ;  /* 0x0000001700047c82 */ /* 0x000fe20008000000 */
[----:B------:R-:W-:Y:S01]  /*0d70*/  UMOV UR5, URZ ;  /* 0x000000ff00057c82 */ /* 0x000fe20008000000 */
[----:B------:R-:W-:Y:S01]  /*0d80*/  UMOV UR7, 0x40004040 ;  /* 0x4000404000077882 */ /* 0x000fe20000000000 */
[----:B------:R-:W-:Y:S01]  /*0d90*/  UMOV UR9, 0x80004020 ;  /* 0x8000402000097882 */ /* 0x000fe20000000000 */
[----:B------:R-:W-:Y:S01]  /*0da0*/  UMOV UR32, 0x0 ;  /* 0x0000000000207882 */ /* 0x000fe20000000000 */
[----:B------:R-:W-:Y:S01]  /*0db0*/  UMOV UR33, 0x4048490 ;  /* 0x0404849000217882 */ /* 0x000fe20000000000 */
[----:B------:R-:W-:Y:S01]  /*0dc0*/  UMOV UR4, UR4 ;  /* 0x0000000400047c82 */ /* 0x000fe20008000000 */
[----:B------:R0:W-:Y:S01]  /*0dd0*/  UTCHMMA gdesc[UR6], gdesc[UR8], tmem[UR13], tmem[UR30], idesc[UR31], !UPT ;  /* 0x00ff1e08060075ea */ /* 0x0001e2000f80000d */
[----:B------:R0:W-:Y:S01]  /*0de0*/  UTCHMMA gdesc[UR18], gdesc[UR20], tmem[UR13], tmem[UR32], idesc[UR33], UPT ;  /* 0x00ff2014120075ea */ /* 0x0001e2000b80000d */
[----:B------:R0:W-:Y:S01]  /*0df0*/  UTCBAR [UR4], URZ ;  /* 0x000000ff040073e9 */ /* 0x0001e200080000ff */
[----:B------:R-:W-:Y:S01]  /*0e00*/  NOP ;  /* 0x0000000000007918 */ /* 0x000fe20000000000 */
.L_x_6:
[----:B------:R-:W-:Y:S05]  /*0e10*/  @!P1 BRA `(.L_x_7) ;  /* 0x0000000000089947 */ /* 0x000fea0003800000 */
[----:B------:R-:W1:Y:S02]  /*0e20*/  SYNCS.PHASECHK.TRANS64.TRYWAIT P0, [UR12+0x1400], RZ ;  /* 0x001400ffff0075a7 */ /* 0x000e64000800110c */
[----:B-1----:R-:W-:Y:S05]  /*0e30*/  @!P0 BRA `(.L_x_8) ;  /* 0x00000024000c8947 */ /* 0x002fea0003800000 */
.L_x_7:
[----:B------:R-:W-:Y:S01]  /*0e40*/  BAR.SYNC.DEFER_BLOCKING 0x0 ;  /* 0x0000000000007b1d */ /* 0x000fe20000010000 */
[C---:B------:R-:W-:Y:S02]  /*0e50*/  LOP3.LUT R12, R0.reuse, 0x80, RZ, 0xc0, !PT ;  /* 0x00000080000c7812 */ /* 0x040fe400078ec0ff */
[----:B------:R-:W-:Y:S02]  /*0e60*/  SHF.R.U32.HI R10, RZ, 0x1, R0 ;  /* 0x00000001ff0a7819 */ /* 0x000fe40000011600 */
[----:B------:R-:W-:Y:S01]  /*0e70*/  LOP3.LUT R16, R0, 0x10, RZ, 0xc0, !PT ;  /* 0x0000001000107812 */ /* 0x000fe200078ec0ff */
[----:B0-----:R-:W0:Y:S01]  /*0e80*/  LDCU UR4, c[0x0][0x3a8] ;  /* 0x00007500ff0477ac */ /* 0x001e220008000800 */
[----:B------:R-:W-:Y:S01]  /*0e90*/  SHF.R.U32.HI R17, RZ, 0x4, R12 ;  /* 0x00000004ff117819 */ /* 0x000fe2000001160c */
[----:B------:R-:W-:Y:S01]  /*0ea0*/  LDTM.16dp32bit_t0_t15.x4 R4, tmem[UR16] ;  /* 0x00000010000479ee */ /* 0x000fe20008900000 */
[----:B------:R-:W0:Y:S01]  /*0eb0*/  LDTM.16dp32bit_t16_t31.x4 R4, tmem[UR16+0x4] ;  /* 0x00000410000479ee */ /* 0x000e220008920000 */
[----:B------:R-:W-:Y:S01]  /*0ec0*/  LOP3.LUT R11, R10, 0x30, RZ, 0xc0, !PT ;  /* 0x000000300a0b7812 */ /* 0x000fe200078ec0ff */
[----:B------:R-:W1:Y:S01]  /*0ed0*/  LDCU.64 UR30, c[0x0][0x3d0] ;  /* 0x00007a00ff1e77ac */ /* 0x000e620008000a00 */
[----:B------:R-:W-:-:S02]  /*0ee0*/  LEA.HI R16, R16, R17, RZ, 0x1e ;  /* 0x0000001110107211 */ /* 0x000fc400078ff0ff */
[----:B------:R-:W-:Y:S02]  /*0ef0*/  LOP3.LUT R14, R11, 0xf, R0, 0xf8, !PT ;  /* 0x0000000f0b0e7812 */ /* 0x000fe400078ef800 */
[----:B------:R-:W-:Y:S01]  /*0f00*/  LOP3.LUT R11, R0, 0xff, RZ, 0xc0, !PT ;  /* 0x000000ff000b7812 */ /* 0x000fe200078ec0ff */
[----:B------:R-:W-:Y:S01]  /*0f10*/  VIADD R10, R16, 0x2 ;  /* 0x00000002100a7836 */ /* 0x000fe20000000000 */
[----:B------:R-:W-:Y:S01]  /*0f20*/  LOP3.LUT R17, R14, UR10, RZ, 0xfc, !PT ;  /* 0x0000000a0e117c12 */ /* 0x000fe2000f8efcff */
[----:B------:R-:W-:Y:S01]  /*0f30*/  VIADD R12, R16, 0x3 ;  /* 0x00000003100c7836 */ /* 0x000fe20000000000 */
[----:B------:R-:W-:Y:S01]  /*0f40*/  LOP3.LUT R19, R0, 0xf, RZ, 0xc0, !PT ;  /* 0x0000000f00137812 */ /* 0x000fe200078ec0ff */
[----:B------:R-:W-:Y:S01]  /*0f50*/  IMAD.SHL.U32 R14, R14, 0x8, RZ ;  /* 0x000000080e0e7824 */ /* 0x000fe200078e00ff */
[C---:B------:R-:W-:Y:S02]  /*0f60*/  ISETP.GE.AND P5, PT, R17.reuse, R10, PT ;  /* 0x0000000a1100720c */ /* 0x040fe40003fa6270 */
[CC--:B------:R-:W-:Y:S01]  /*0f70*/  ISETP.GE.AND P3, PT, R17.reuse, R16.reuse, PT ;  /* 0x000000101100720c */ /* 0x0c0fe20003f66270 */
[----:B------:R-:W2:Y:S01]  /*0f80*/  @!P4 SYNCS.CCTL.IV [UR12+0x1400] ;  /* 0x00140000ff00c9b1 */ /* 0x000ea2000800000c */
[C---:B------:R-:W-:Y:S01]  /*0f90*/  ISETP.GT.AND P0, PT, R17.reuse, R16, PT ;  /* 0x000000101100720c */ /* 0x040fe20003f04270 */
[----:B------:R-:W-:Y:S01]  /*0fa0*/  NOP ;  /* 0x0000000000007918 */ /* 0x000fe20000000000 */
[----:B------:R-:W-:Y:S01]  /*0fb0*/  ISETP.GE.AND P6, PT, R17, R12, PT ;  /* 0x0000000c1100720c */ /* 0x000fe20003fc6270 */
[----:B-1----:R-:W-:Y:S01]  /*0fc0*/  IMAD R19, R19, UR31, RZ ;  /* 0x0000001f13137c24 */ /* 0x002fe2000f8e02ff */
[----:B------:R-:W-:-:S02]  /*0fd0*/  LEA R12, R11, UR12, 0x2 ;  /* 0x0000000c0b0c7c11 */ /* 0x000fc4000f8e10ff */
[----:B------:R-:W-:Y:S01]  /*0fe0*/  PRMT R24, RZ, 0x7610, R24 ;  /* 0x00007610ff187816 */ /* 0x000fe20000000018 */
[----:B0-----:R-:W-:Y:S01]  /*0ff0*/  FMUL R6, R6, UR4 ;  /* 0x0000000406067c20 */ /* 0x001fe20008400000 */
[----:B------:R-:W-:Y:S01]  /*1000*/  FMUL R4, R4, UR4 ;  /* 0x0000000404047c20 */ /* 0x000fe20008400000 */
[----:B------:R-:W-:Y:S01]  /*1010*/  FMUL R5, R5, UR4 ;  /* 0x0000000405057c20 */ /* 0x000fe20008400000 */
[----:B------:R-:W-:Y:S01]  /*1020*/  FMUL R10, R7, UR4 ;  /* 0x00000004070a7c20 */ /* 0x000fe20008400000 */
[----:B------:R-:W-:Y:S01]  /*1030*/  UIMAD UR4, UR11, UR30, URZ ;  /* 0x0000001e0b0472a4 */ /* 0x000fe2000f8e02ff */
[----:B------:R-:W-:Y:S01]  /*1040*/  FSEL R6, R6, -INF , P5 ;  /* 0xff80000006067808 */ /* 0x000fe20002800000 */
[----:B------:R-:W-:Y:S01]  /*1050*/  IMAD.SHL.U32 R21, R19, 0x2, RZ ;  /* 0x0000000213157824 */ /* 0x000fe200078e00ff */
[----:B------:R-:W-:Y:S01]  /*1060*/  FSEL R7, R4, -INF , P3 ;  /* 0xff80000004077808 */ /* 0x000fe20001800000 */
[----:B------:R-:W-:Y:S01]  /*1070*/  USHF.L.U32 UR6, UR4, 0x1, URZ ;  /* 0x0000000104067899 */ /* 0x000fe200080006ff */
[----:B------:R-:W-:Y:S01]  /*1080*/  FSEL R18, R5, -INF , P0 ;  /* 0xff80000005127808 */ /* 0x000fe20000000000 */
[----:B------:R-:W-:Y:S01]  /*1090*/  UIMAD.WIDE UR4, UR4, 0x2, URZ ;  /* 0x00000002040478a5 */ /* 0x000fe2000f8e02ff */
[----:B------:R-:W-:-:S02]  /*10a0*/  FSEL R10, R10, -INF , P6 ;  /* 0xff8000000a0a7808 */ /* 0x000fc40003000000 */
[----:B------:R-:W-:Y:S02]  /*10b0*/  FMNMX3 R5, R7, R18, R6, !PT ;  /* 0x0000001207057276 */ /* 0x000fe40007800006 */
[----:B------:R-:W-:Y:S02]  /*10c0*/  ISETP.GE.U32.AND P5, PT, R3, 0x10, PT ;  /* 0x000000100300780c */ /* 0x000fe40003fa6070 */
[----:B------:R-:W-:Y:S02]  /*10d0*/  FMNMX R5, R10, R5, !PT ;  /* 0x000000050a057209 */ /* 0x000fe40007800000 */
[----:B------:R-:W-:Y:S02]  /*10e0*/  SHF.R.U32.HI R3, RZ, 0x5, R11 ;  /* 0x00000005ff037819 */ /* 0x000fe4000001160b */
[----:B------:R-:W-:Y:S01]  /*10f0*/  ISETP.GE.U32.AND P6, PT, R11, 0x80, PT ;  /* 0x000000800b00780c */ /* 0x000fe20003fc6070 */
[----:B------:R-:W0:Y:S01]  /*1100*/  SHFL.BFLY PT, R4, R5, 0x10, 0x1f ;  /* 0x0e001f0005047f89 */ /* 0x000e2200000e0000 */
[----:B------:R-:W-:-:S02]  /*1110*/  LOP3.LUT R3, R14, 0x4, R3, 0xf8, !PT ;  /* 0x000000040e037812 */ /* 0x000fc400078ef803 */
[----:B------:R-:W-:Y:S02]  /*1120*/  PRMT R26, RZ, 0x7610, R26 ;  /* 0x00007610ff1a7816 */ /* 0x000fe4000000001a */
[----:B0-----:R-:W-:Y:S02]  /*1130*/  FMNMX R20, R5, R4, !PT ;  /* 0x0000000405147209 */ /* 0x001fe40007800000 */
[----:B------:R-:W0:Y:S03]  /*1140*/  LDC.64 R4, c[0x0][0x390] ;  /* 0x0000e400ff047b82 */ /* 0x000e260000000a00 */
[----:B--2---:R1:W-:Y:S05]  /*1150*/  @!P5 STS [R3+UR12+0x1000], R20 ;  /* 0x001000140300d988 */ /* 0x0043ea000800080c */
[----:B------:R-:W-:Y:S01]  /*1160*/  BAR.SYNC.DEFER_BLOCKING 0x0 ;  /* 0x0000000000007b1d */ /* 0x000fe20000010000 */
[----:B-1----:R-:W-:Y:S01]  /*1170*/  IMAD.HI R20, R19, 0x2, RZ ;  /* 0x0000000213147827 */ /* 0x002fe200078e02ff */
[----:B0-----:R-:W-:-:S04]  /*1180*/  IADD3 R4, P0, P3, R21, UR6, R4 ;  /* 0x0000000615047c10 */ /* 0x001fc8000fb1e004 */
[----:B------:R-:W-:Y:S02]  /*1190*/  IADD3.X R5, PT, PT, R20, UR5, R5, P0, P3 ;  /* 0x0000000514057c10 */ /* 0x000fe400087e6405 */
[----:B------:R-:W-:Y:S01]  /*11a0*/  LOP3.LUT P0, RZ, R0, 0x1, RZ, 0xc0, !PT ;  /* 0x0000000100ff7812 */ /* 0x000fe2000780c0ff */
[----:B------:R-:W0:Y:S03]  /*11b0*/  @!P6 LDS R9, [R12+0x1000] ;  /* 0x001000000c09e984 */ /* 0x000e260000000800 */
[----:B------:R-:W-:Y:S01]  /*11c0*/  ISETP.LT.U32.AND P0, PT, R11, 0x80, !P0 ;  /* 0x000000800b00780c */ /* 0x000fe20004701070 */
[----:B0-----:R-:W0:Y:S02]  /*11d0*/  SHFL.BFLY PT, R22, R9, 0x1, 0x1f ;  /* 0x0c201f0009167f89 */ /* 0x001e2400000e0000 */
[----:B0-----:R-:W-:-:S10]  /*11e0*/  FMNMX R11, R9, R22, !PT ;  /* 0x00000016090b7209 */ /* 0x001fd40007800000 */
[----:B------:R-:W-:Y:S01]  /*11f0*/  @P0 STS [R12+0x1000], R11 ;  /* 0x0010000b0c000388 */ /* 0x000fe20000000800 */
[----:B------:R-:W-:Y:S06]  /*1200*/  BAR.SYNC.DEFER_BLOCKING 0x0 ;  /* 0x0000000000007b1d */ /* 0x000fec0000010000 */
[----:B------:R-:W0:Y:S02]  /*1210*/  LDS R29, [R14+UR12+0x1000] ;  /* 0x0010000c0e1d7984 */ /* 0x000e240008000800 */
[----:B0-----:R-:W-:-:S05]  /*1220*/  FMNMX R29, R29, -INF , !PT ;  /* 0xff8000001d1d7809 */ /* 0x001fca0007800000 */
[--C-:B------:R-:W-:Y:S01]  /*1230*/  FADD R7, R7, -R29.reuse ;  /* 0x8000001d07077221 */ /* 0x100fe20000000000 */
[--C-:B------:R-:W-:Y:S01]  /*1240*/  FADD R18, R18, -R29.reuse ;  /* 0x8000001d12127221 */ /* 0x100fe20000000000 */
[--C-:B------:R-:W-:Y:S01]  /*1250*/  FADD R9, R6, -R29.reuse ;  /* 0x8000001d06097221 */ /* 0x100fe20000000000 */
[----:B------:R-:W-:Y:S01]  /*1260*/  FADD R10, R10, -R29 ;  /* 0x8000001d0a0a7221 */ /* 0x000fe20000000000 */
[----:B------:R-:W-:Y:S01]  /*1270*/  FMUL R7, R7, 1.4426950216293334961 ;  /* 0x3fb8aa3b07077820 */ /* 0x000fe20000400000 */
[----:B------:R-:W-:Y:S01]  /*1280*/  FMUL R18, R18, 1.4426950216293334961 ;  /* 0x3fb8aa3b12127820 */ /* 0x000fe20000400000 */
[----:B------:R-:W-:Y:S01]  /*1290*/  FMUL R9, R9, 1.4426950216293334961 ;  /* 0x3fb8aa3b09097820 */ /* 0x000fe20000400000 */
[----:B------:R-:W-:Y:S02]  /*12a0*/  FMUL R10, R10, 1.4426950216293334961 ;  /* 0x3fb8aa3b0a0a7820 */ /* 0x000fe40000400000 */
[----:B------:R0:W-:Y:S08]  /*12b0*/  MUFU.EX2 R6, R18 ;  /* 0x0000001200067308 */ /* 0x0001f00000000800 */
[----:B------:R-:W1:Y:S01]  /*12c0*/  MUFU.EX2 R7, R7 ;  /* 0x0000000700077308 */ /* 0x000e620000000800 */
[----:B0-----:R-:W0:Y:S07]  /*12d0*/  LDC R18, c[0x0][0x3d8] ;  /* 0x0000f600ff127b82 */ /* 0x001e2e0000000800 */
[----:B------:R-:W2:Y:S08]  /*12e0*/  MUFU.EX2 R9, R9 ;  /* 0x0000000900097308 */ /* 0x000eb00000000800 */
[----:B------:R-:W3:Y:S01]  /*12f0*/  MUFU.EX2 R10, R10 ;  /* 0x0000000a000a7308 */ /* 0x000ee20000000800 */
[----:B-1----:R-:W-:-:S04]  /*1300*/  FADD R20, R7, R6 ;  /* 0x0000000607147221 */ /* 0x002fc80000000000 */
[----:B--2---:R-:W-:-:S04]  /*1310*/  FADD R11, R9, R20 ;  /* 0x00000014090b7221 */ /* 0x004fc80000000000 */
[----:B---3--:R-:W-:Y:S01]  /*1320*/  FADD R19, R10, R11 ;  /* 0x0000000b0a137221 */ /* 0x008fe20000000000 */
[----:B------:R-:W-:-:S04]  /*1330*/  SHF.R.U32.HI R11, RZ, 0x4, R0 ;  /* 0x00000004ff0b7819 */ /* 0x000fc80000011600 */
[----:B------:R-:W1:Y:S01]  /*1340*/  SHFL.BFLY PT, R20, R19, 0x10, 0x1f ;  /* 0x0e001f0013147f89 */ /* 0x000e6200000e0000 */
[----:B------:R-:W-:-:S05]  /*1350*/  SGXT.U32 R11, R11, 0x4 ;  /* 0x000000040b0b781a */ /* 0x000fca0000000000 */
[----:B0-----:R-:W-:Y:S02]  /*1360*/  IMAD R11, R11, R18, RZ ;  /* 0x000000120b0b7224 */ /* 0x001fe400078e02ff */
[----:B-1----:R-:W-:Y:S01]  /*1370*/  FADD R22, R19, R20 ;  /* 0x0000001413167221 */ /* 0x002fe20000000000 */
[----:B------:R-:W-:Y:S02]  /*1380*/  BAR.SYNC.DEFER_BLOCKING 0x0 ;  /* 0x0000000000007b1d */ /* 0x000fe40000010000 */
[----:B------:R-:W-:Y:S01]  /*1390*/  LEA R20, P3, R11, R4, 0x1 ;  /* 0x000000040b147211 */ /* 0x000fe200078608ff */
[----:B------:R-:W-:-:S03]  /*13a0*/  IMAD R19, R18, 0x10, R11 ;  /* 0x0000001012137824 */ /* 0x000fc600078e020b */
[----:B------:R-:W-:Y:S02]  /*13b0*/  LEA.HI.X.SX32 R21, R11, R5, 0x1, P3 ;  /* 0x000000050b157211 */ /* 0x000fe400018f0eff */
[----:B------:R-:W-:-:S04]  /*13c0*/  LEA R18, P3, R19, R4, 0x1 ;  /* 0x0000000413127211 */ /* 0x000fc800078608ff */
[----:B------:R-:W-:Y:S01]  /*13d0*/  LEA.HI.X.SX32 R19, R19, R5, 0x1, P3 ;  /* 0x0000000513137211 */ /* 0x000fe200018f0eff */
[----:B------:R-:W-:Y:S01]  /*13e0*/  @!P5 STS [R3+UR12+0x1000], R22 ;  /* 0x001000160300d988 */ /* 0x000fe2000800080c */
[----:B------:R-:W-:Y:S06]  /*13f0*/  BAR.SYNC.DEFER_BLOCKING 0x0 ;  /* 0x0000000000007b1d */ /* 0x000fec0000010000 */
[----:B------:R-:W0:Y:S04]  /*1400*/  @!P6 LDS R8, [R12+0x1000] ;  /* 0x001000000c08e984 */ /* 0x000e280000000800 */
[----:B0-----:R-:W0:Y:S02]  /*1410*/  SHFL.BFLY PT, R23, R8, 0x1, 0x1f ;  /* 0x0c201f0008177f89 */ /* 0x001e2400000e0000 */
[----:B0-----:R-:W-:-:S05]  /*1420*/  FADD R23, R8, R23 ;  /* 0x0000001708177221 */ /* 0x001fca0000000000 */
[----:B------:R0:W-:Y:S01]  /*1430*/  @P0 STS [R12+0x1000], R23 ;  /* 0x001000170c000388 */ /* 0x0001e20000000800 */
[----:B------:R-:W-:Y:S06]  /*1440*/  BAR.SYNC.DEFER_BLOCKING 0x0 ;  /* 0x0000000000007b1d */ /* 0x000fec0000010000 */
[----:B------:R-:W2:Y:S04]  /*1450*/  @P1 LDG.E.U16 R24, desc[UR26][R20.64] ;  /* 0x0000001a14181981 */ /* 0x000ea8000c1e1500 */
[----:B------:R-:W3:Y:S01]  /*1460*/  @P1 LDG.E.U16 R26, desc[UR26][R18.64] ;  /* 0x0000001a121a1981 */ /* 0x000ee2000c1e1500 */
[----:B------:R-:W-:Y:S01]  /*1470*/  SHF.R.S32.HI R4, RZ, 0x6, R0 ;  /* 0x00000006ff047819 */ /* 0x000fe20000011400 */
[----:B------:R-:W-:Y:S01]  /*1480*/  UIADD3 UR37, UPT, UPT, UR28, 0x20, URZ ;  /* 0x000000201c257890 */ /* 0x000fe2000fffe0ff */
[----:B------:R-:W-:Y:S01]  /*1490*/  FADD R8, -R29, -INF ;  /* 0xff8000001d087421 */ /* 0x000fe20000000100 */
[----:B------:R1:W4:Y:S01]  /*14a0*/  LDS R22, [R14+UR12+0x1000] ;  /* 0x0010000c0e167984 */ /* 0x0003220008000800 */
[----:B------:R-:W-:Y:S01]  /*14b0*/  SGXT R4, R4, 0x1 ;  /* 0x000000010404781a */ /* 0x000fe20000000200 */
[----:B------:R-:W-:Y:S01]  /*14c0*/  UIADD3 UR17, UPT, UPT, UR17, UR22, UR37 ;  /* 0x0000001611117290 */ /* 0x000fe2000fffe025 */
[----:B------:R-:W-:Y:S01]  /*14d0*/  F2FP.BF16.F32.PACK_AB R5, R10, R9 ;  /* 0x000000090a05723e */ /* 0x000fe200000010ff */
[----:B0-----:R-:W-:Y:S01]  /*14e0*/  FMUL R23, R8, 1.4426950216293334961 ;  /* 0x3fb8aa3b08177820 */ /* 0x001fe20000400000 */
[----:B------:R-:W-:-:S04]  /*14f0*/  LOP3.LUT R4, R4, 0x90, RZ, 0xc0, !PT ;  /* 0x0000009004047812 */ /* 0x000fc800078ec0ff */
[----:B------:R-:W-:Y:S01]  /*1500*/  LOP3.LUT R13, R4, 0x17e, R13, 0x78, !PT ;  /* 0x0000017e040d7812 */ /* 0x000fe200078e780d */
[----:B------:R-:W-:Y:S01]  /*1510*/  BAR.SYNC.DEFER_BLOCKING 0x0 ;  /* 0x0000000000007b1d */ /* 0x000fe20000010000 */
[----:B------:R-:W-:-:S05]  /*1520*/  F2FP.BF16.F32.PACK_AB R4, R6, R7 ;  /* 0x000000070604723e */ /* 0x000fca00000010ff */
[----:B--2---:R1:W-:Y:S04]  /*1530*/  STS.U16 [R13+UR12+0x1000], R24 ;  /* 0x001000180d007988 */ /* 0x0043e8000800040c */
[----:B---3--:R1:W-:Y:S01]  /*1540*/  STS.U16 [R13+UR12+0x1200], R26 ;  /* 0x0012001a0d007988 */ /* 0x0083e2000800040c */
[----:B----4-:R-:W-:Y:S05]  /*1550*/  @!P1 BRA `(.L_x_9) ;  /* 0x0000000000089947 */ /* 0x010fea0003800000 */
[----:B------:R0:W-:Y:S01]  /*1560*/  STTM.16dp32bit_t0_t15.x2 tmem[UR17], R4 ;  /* 0x00000004000079ed */ /* 0x0001e20008880011 */
[----:B------:R0:W-:Y:S02]  /*1570*/  STTM.16dp32bit_t16_t31.x2 tmem[UR17+0x2], R4 ;  /* 0x00000204000079ed */ /* 0x0001e400088a0011 */
.L_x_9:
[----:B------:R-:W2:Y:S02]  /*1580*/  FENCE.VIEW.ASYNC.T ;  /* 0x00000000000073c6 */ /* 0x000ea40000000200 */
[----:B--2---:R-:W-:Y:S06]  /*1590*/  BAR.SYNC.DEFER_BLOCKING 0x0 ;  /* 0x0000000000007b1d */ /* 0x004fec0000010000 */
[----:B------:R-:W2:Y:S01]  /*15a0*/  MUFU.EX2 R23, R23 ;  /* 0x0000001700177308 */ /* 0x000ea20000000800 */
[----:B0-----:R-:W0:Y:S01]  /*15b0*/  LDTM.16dp32bit_t0_t15.x8 R4, tmem[UR14] ;  /* 0x0000000e000479ee */ /* 0x001e220008980000 */
[----:B------:R-:W3:Y:S01]  /*15c0*/  LDTM.16dp32bit_t16_t31.x8 R4, tmem[UR14+0x8] ;  /* 0x0000080e000479ee */ /* 0x000ee200089a0000 */
[----:B------:R-:W-:Y:S01]  /*15d0*/  NOP ;  /* 0x0000000000007918 */ /* 0x000fe20000000000 */
[----:B------:R-:W-:Y:S05]  /*15e0*/  @!P1 BRA `(.L_x_10) ;  /* 0x0000000000289947 */ /* 0x000fea0003800000 */
[C---:B0-23--:R-:W-:Y:S01]  /*15f0*/  FMUL R4, R23.reuse, R4 ;  /* 0x0000000417047220 */ /* 0x04dfe20000400000 */
[C---:B------:R-:W-:Y:S01]  /*1600*/  FMUL R5, R23.reuse, R5 ;  /* 0x0000000517057220 */ /* 0x040fe20000400000 */
[C---:B------:R-:W-:Y:S01]  /*1610*/  FMUL R6, R23.reuse, R6 ;  /* 0x0000000617067220 */ /* 0x040fe20000400000 */
[C---:B------:R-:W-:Y:S01]  /*1620*/  FMUL R7, R23.reuse, R7 ;  /* 0x0000000717077220 */ /* 0x040fe20000400000 */
[C---:B------:R-:W-:Y:S01]  /*1630*/  FMUL R8, R23.reuse, R8 ;  /* 0x0000000817087220 */ /* 0x040fe20000400000 */
[C---:B------:R-:W-:Y:S01]  /*1640*/  FMUL R9, R23.reuse, R9 ;  /* 0x0000000917097220 */ /* 0x040fe20000400000 */
[C---:B------:R-:W-:Y:S01]  /*1650*/  FMUL R10, R23.reuse, R10 ;  /* 0x0000000a170a7220 */ /* 0x040fe20000400000 */
[----:B------:R-:W-:-:S04]  /*1660*/  FMUL R11, R23, R11 ;  /* 0x0000000b170b7220 */ /* 0x000fc80000400000 */
[----:B------:R4:W-:Y:S01]  /*1670*/  STTM.16dp32bit_t0_t15.x8 tmem[UR14], R4 ;  /* 0x00000004000079ed */ /* 0x0009e2000898000e */
[----:B------:R4:W-:Y:S02]  /*1680*/  STTM.16dp32bit_t16_t31.x8 tmem[UR14+0x8], R4 ;  /* 0x00000804000079ed */ /* 0x0009e400089a000e */
.L_x_10:
[----:B---3--:R-:W3:Y:S02]  /*1690*/  FENCE.VIEW.ASYNC.T ;  /* 0x00000000000073c6 */ /* 0x008ee40000000200 */
[----:B---3--:R-:W-:Y:S01]  /*16a0*/  BAR.SYNC.DEFER_BLOCKING 0x0 ;  /* 0x0000000000007b1d */ /* 0x008fe20000010000 */
[----:B--2---:R-:W-:Y:S01]  /*16b0*/  FADD R22, R23, R22 ;  /* 0x0000001617167221 */ /* 0x004fe20000000000 */
[----:B------:R-:W-:Y:S01]  /*16c0*/  UIADD3 UR6, UPT, UPT, UR12, 0x1c00, URZ ;  /* 0x00001c000c067890 */ /* 0x000fe2000fffe0ff */
[----:B------:R-:W-:-:S03]  /*16d0*/  FSEL R29, R29, -INF , P1 ;  /* 0xff8000001d1d7808 */ /* 0x000fc60000800000 */
[----:B-1----:R-:W-:Y:S01]  /*16e0*/  FSEL R24, R22, 1, P1 ;  /* 0x3f80000016187808 */ /* 0x002fe20000800000 */
[----:B------:R1:W-:Y:S06]  /*16f0*/  MEMBAR.ALL.CTA ;  /* 0x0000000000007992 */ /* 0x0003ec0000008000 */
[----:B-1----:R-:W1:Y:S02]  /*1700*/  FENCE.VIEW.ASYNC.S ;  /* 0x00000000000073c6 */ /* 0x002e640000000000 */
[----:B-1----:R-:W-:Y:S06]  /*1710*/  BAR.SYNC.DEFER_BLOCKING 0x0 ;  /* 0x0000000000007b1d */ /* 0x002fec0000010000 */
[----:B------:R-:W-:Y:S05]  /*1720*/  @!P2 BRA `(.L_x_11) ;  /* 0x000000000044a947 */ /* 0x000fea0003800000 */
[----:B------:R-:W-:Y:S01]  /*1730*/  UIADD3 UR4, UPT, UPT, UR12, 0x1000, URZ ;  /* 0x000010000c047890 */ /* 0x000fe2000fffe0ff */
[----:B------:R-:W-:Y:S01]  /*1740*/  BSSY.RECONVERGENT B0, `(.L_x_12) ;  /* 0x000000e000007945 */ /* 0x000fe20003800200 */
[----:B------:R-:W-:Y:S02]  /*1750*/  ELECT P1, URZ, PT ;  /* 0x0000000000ff782f */ /* 0x000fe40003820000 */
[----:B------:R-:W-:Y:S01]  /*1760*/  USHF.R.U32.HI UR4, URZ, 0x4, UR4 ;  /* 0x00000004ff047899 */ /* 0x000fe20008011604 */
[----:B------:R-:W-:Y:S01]  /*1770*/  UMOV UR8, 0x0 ;  /* 0x0000000000087882 */ /* 0x000fe20000000000 */
[----:B------:R-:W-:Y:S02]  /*1780*/  UMOV UR9, 0x4080490 ;  /* 0x0408049000097882 */ /* 0x000fe40000000000 */
[----:B------:R-:W-:Y:S01]  /*1790*/  USGXT.U32 UR4, UR4, 0xe ;  /* 0x0000000e0404789a */ /* 0x000fe20008000000 */
[----:B------:R-:W-:-:S08]  /*17a0*/  UMOV UR5, 0xc0004010 ;  /* 0xc000401000057882 */ /* 0x000fd00000000000 */
[----:B------:R1:W-:Y:S01]  /*17b0*/  UTCHMMA tmem[UR37], gdesc[UR4], tmem[UR28], tmem[UR8], idesc[UR9], UPT ;  /* 0x00ff0804250079ea */ /* 0x0003e2000b80001c */
[----:B------:R-:W-:Y:S05]  /*17c0*/  @!P1 BRA `(.L_x_13) ;  /* 0x0000000000149947 */ /* 0x000fea0003800000 */
[----:B-1----:R-:W-:Y:S01]  /*17d0*/  UMOV UR4, UR6 ;  /* 0x0000000600047c82 */ /* 0x002fe20008000000 */
[----:B------:R-:W-:Y:S02]  /*17e0*/  UMOV UR5, URZ ;  /* 0x000000ff00057c82 */ /* 0x000fe40008000000 */
[----:B------:R-:W-:Y:S02]  /*17f0*/  UMOV UR4, UR4 ;  /* 0x0000000400047c82 */ /* 0x000fe40008000000 */
[----:B------:R2:W-:Y:S01]  /*1800*/  UTCBAR [UR4], URZ ;  /* 0x000000ff040073e9 */ /* 0x0005e200080000ff */
[----:B------:R-:W-:Y:S02]  /*1810*/  NOP ;  /* 0x0000000000007918 */ /* 0x000fe40000000000 */
.L_x_13:
[----:B-12---:R-:W-:Y:S05]  /*1820*/  BSYNC.RECONVERGENT B0 ;  /* 0x0000000000007941 */ /* 0x006fea0003800200 */
.L_x_12:
[----:B------:R-:W-:Y:S05]  /*1830*/  BRA `(.L_x_14) ;  /* 0x0000000000087947 */ /* 0x000fea0003800000 */
.L_x_11:
[----:B------:R-:W-:-:S09]  /*1840*/  UISETP.GE.AND UP0, UPT, UR10, URZ, UPT ;  /* 0x000000ff0a00728c */ /* 0x000fd2000bf06270 */
[----:B------:R-:W-:Y:S05]  /*1850*/  BRA.U !UP0, `(.L_x_15) ;  /* 0x0000000d082c7547 */ /* 0x000fea000b800000 */
.L_x_14:
[----:B------:R-:W-:Y:S01]  /*1860*/  USHF.R.U32.HI UR36, URZ, 0x4, UR12 ;  /* 0x00000004ff247899 */ /* 0x000fe2000801160c */
[----:B0---4-:R-:W-:Y:S01]  /*1870*/  IMAD.MOV.U32 R8, RZ, RZ, RZ ;  /* 0x000000ffff087224 */ /* 0x011fe200078e00ff */
[----:B------:R-:W-:Y:S02]  /*1880*/  UIADD3 UR7, UPT, UPT, UR12, 0x1800, URZ ;  /* 0x000018000c077890 */ /* 0x000fe4000fffe0ff */
[----:B------:R-:W-:Y:S02]  /*1890*/  USHF.L.U32 UR31, UR31, 0x4, URZ ;  /* 0x000000041f1f7899 */ /* 0x000fe400080006ff */
[----:B------:R-:W-:Y:S02]  /*18a0*/  USHF.R.U32.HI UR4, URZ, 0x4, UR23 ;  /* 0x00000004ff047899 */ /* 0x000fe40008011617 */
[----:B------:R-:W-:Y:S02]  /*18b0*/  USGXT.U32 UR36, UR36, 0xe ;  /* 0x0000000e2424789a */ /* 0x000fe40008000000 */
[----:B------:R-:W-:Y:S01]  /*18c0*/  USHF.L.U32 UR32, UR15, 0x4, URZ ;  /* 0x000000040f207899 */ /* 0x000fe200080006ff */
[----:B------:R-:W-:Y:S01]  /*18d0*/  IMAD.U32 R23, RZ, RZ, UR31 ;  /* 0x0000001fff177e24 */ /* 0x000fe2000f8e00ff */
[----:B------:R-:W-:-:S02]  /*18e0*/  USHF.R.U32.HI UR7, URZ, 0x4, UR7 ;  /* 0x00000004ff077899 */ /* 0x000fc40008011607 */
[----:B------:R-:W-:Y:S02]  /*18f0*/  USGXT.U32 UR4, UR4, 0xe ;  /* 0x0000000e0404789a */ /* 0x000fe40008000000 */
[----:B------:R-:W-:Y:S01]  /*1900*/  UIADD3 UR38, UP0, UPT, UR36, 0x80, URZ ;  /* 0x0000008024267890 */ /* 0x000fe2000ff1e0ff */
[----:B------:R-:W-:Y:S01]  /*1910*/  UMOV UR5, URZ ;  /* 0x000000ff00057c82 */ /* 0x000fe20008000000 */
[----:B------:R-:W-:Y:S01]  /*1920*/  UMOV UR18, 0xfffffffe ;  /* 0xfffffffe00127882 */ /* 0x000fe20000000000 */
[----:B------:R-:W-:Y:S01]  /*1930*/  UMOV UR19, 0x7fffbfdf ;  /* 0x7fffbfdf00137882 */ /* 0x000fe20000000000 */
[----:B------:R-:W-:Y:S02]  /*1940*/  UIADD3 UR15, UPT, UPT, UR10, 0x30, URZ ;  /* 0x000000300a0f7890 */ /* 0x000fe4000fffe0ff */
[----:B------:R-:W-:Y:S01]  /*1950*/  USGXT.U32 UR30, UR7, 0xe ;  /* 0x0000000e071e789a */ /* 0x000fe20008000000 */
[----:B------:R-:W-:Y:S01]  /*1960*/  UMOV UR35, UR6 ;  /* 0x0000000600237c82 */ /* 0x000fe20008000000 */
[----:B------:R-:W0:Y:S01]  /*1970*/  LDCU UR42, c[0x0][0x3a8] ;  /* 0x00007500ff2a77ac */ /* 0x000e220008000800 */
[----:B------:R-:W-:Y:S01]  /*1980*/  UISETP.NE.U32.AND UP3, UPT, UR24, URZ, UPT ;  /* 0x000000ff1800728c */ /* 0x000fe2000bf65070 */
[----:B------:R-:W-:Y:S01]  /*1990*/  UMOV UR33, 0x1 ;  /* 0x0000000100217882 */ /* 0x000fe20000000000 */
[----:B------:R-:W-:-:S02]  /*19a0*/  UIADD3.X UR39, UPT, UPT, UR5, 0x40004040, URZ, UP0, !UPT ;  /* 0x4000404005277890 */ /* 0x000fc400087fe4ff */
[----:B------:R-:W-:Y:S01]  /*19b0*/  UIADD3.64 UR18, UPT, UPT, UR4, -UR18, URZ ;  /* 0x8000001204127297 */ /* 0x000fe2000fffe0ff */
[----:B------:R-:W-:Y:S01]  /*19c0*/  UMOV UR7, URZ ;  /* 0x000000ff00077c82 */ /* 0x000fe20008000000 */
[----:B------:R-:W-:Y:S01]  /*19d0*/  UMOV UR10, URZ ;  /* 0x000000ff000a7c82 */ /* 0x000fe20008000000 */
[----:B------:R-:W-:Y:S01]  /*19e0*/  UMOV UR6, URZ ;  /* 0x000000ff00067c82 */ /* 0x000fe20008000000 */
[----:B------:R-:W-:-:S08]  /*19f0*/  UMOV UR34, UR32 ;  /* 0x0000002000227c82 */ /* 0x000fd00008000000 */
.L_x_20:
[----:B------:R-:W-:Y:S02]  /*1a00*/  IMAD.U32 R7, RZ, RZ, UR34 ;  /* 0x00000022ff077e24 */ /* 0x000fe4000f8e00ff */
[----:B------:R-:W-:Y:S02]  /*1a10*/  IMAD.U32 R5, RZ, RZ, UR34 ;  /* 0x00000022ff057e24 */ /* 0x000fe4000f8e00ff */
[----:B------:R-:W-:-:S04]  /*1a20*/  IMAD.WIDE R6, R7, 0x2, R34 ;  /* 0x0000000207067825 */ /* 0x000fc800078e0222 */
[----:B------:R-:W-:Y:S02]  /*1a30*/  IMAD.WIDE R4, R5, 0x2, R32 ;  /* 0x0000000205047825 */ /* 0x000fe400078e0220 */
[----:B------:R-:W2:Y:S04]  /*1a40*/  LDG.E.U16 R6, desc[UR26][R6.64] ;  /* 0x0000001a06067981 */ /* 0x000ea8000c1e1500 */
[----:B------:R-:W3:Y:S01]  /*1a50*/  LDG.E.U16 R4, desc[UR26][R4.64] ;  /* 0x0000001a04047981 */ /* 0x000ee2000c1e1500 */
[----:B------:R-:W-:Y:S01]  /*1a60*/  UMOV UR8, 0x1 ;  /* 0x0000000100087882 */ /* 0x000fe20000000000 */
[----:B------:R-:W-:Y:S01]  /*1a70*/  VOTEU.ALL UP0, P4 ;  /* 0x0000000000ff7886 */ /* 0x000fe20002000000 */
[----:B------:R-:W-:-:S04]  /*1a80*/  @!UP2 UIADD3 UR8, UPT, UPT, -UR8, 0x100000, URZ ;  /* 0x001000000808a890 */ /* 0x000fc8000fffe1ff */
[----:B------:R-:W-:Y:S02]  /*1a90*/  @!UP2 USHF.L.U32 UR9, UR8, 0xb, URZ ;  /* 0x0000000b0809a899 */ /* 0x000fe400080006ff */
[----:B------:R-:W-:Y:S01]  /*1aa0*/  @!UP2 USHF.L.U32 UR8, UR8, 0x1, URZ ;  /* 0x000000010808a899 */ /* 0x000fe200080006ff */
[----:B--2---:R1:W-:Y:S04]  /*1ab0*/  STS.U16 [R15+UR12+0x1400], R6 ;  /* 0x001400060f007988 */ /* 0x0043e8000800040c */
[----:B---3--:R1:W-:Y:S01]  /*1ac0*/  STS.U16 [R15+UR12+0x1600], R4 ;  /* 0x001600040f007988 */ /* 0x0083e2000800040c */
[----:B------:R2:W-:Y:S06]  /*1ad0*/  MEMBAR.ALL.CTA ;  /* 0x0000000000007992 */ /* 0x0005ec0000008000 */
[----:B--2---:R-:W-:Y:S04]  /*1ae0*/  FENCE.VIEW.ASYNC.S ;  /* 0x00000000000073c6 */ /* 0x004fe80000000000 */
[----:B------:R-:W2:Y:S02]  /*1af0*/  FENCE.VIEW.ASYNC.S ;  /* 0x00000000000073c6 */ /* 0x000ea40000000000 */
[----:B--2---:R1:W2:Y:S02]  /*1b00*/  @!UP0 SYNCS.EXCH.64 URZ, [UR12+0x1c10], UR8 ;  /* 0x001c10080cff85b2 */ /* 0x0042a40008000100 */
[----:B--2---:R-:W-:Y:S06]  /*1b10*/  BAR.SYNC.DEFER_BLOCKING 0x0 ;  /* 0x0000000000007b1d */ /* 0x004fec0000010000 */
[----:B-1----:R-:W-:Y:S05]  /*1b20*/  BRA.U UP3, `(.L_x_16) ;  /* 0x00000001033c7547 */ /* 0x002fea000b800000 */
[----:B------:R-:W-:Y:S01]  /*1b30*/  UIADD3 UR8, UPT, UPT, UR12, 0x1c10, URZ ;  /* 0x00001c100c087890 */ /* 0x000fe2000fffe0ff */
[----:B------:R-:W-:Y:S01]  /*1b40*/  UMOV UR22, UR36 ;  /* 0x0000002400167c82 */ /* 0x000fe20008000000 */
[----:B------:R-:W-:Y:S01]  /*1b50*/  UMOV UR23, 0x40004040 ;  /* 0x4000404000177882 */ /* 0x000fe20000000000 */
[----:B------:R-:W-:Y:S01]  /*1b60*/  UMOV UR20, UR4 ;  /* 0x0000000400147c82 */ /* 0x000fe20008000000 */
[----:B------:R-:W-:Y:S01]  /*1b70*/  UMOV UR21, 0x80004020 ;  /* 0x8000402000157882 */ /* 0x000fe20000000000 */
[----:B------:R-:W-:Y:S01]  /*1b80*/  UMOV UR24, 0x0 ;  /* 0x0000000000187882 */ /* 0x000fe20000000000 */
[----:B------:R-:W-:Y:S01]  /*1b90*/  UMOV UR25, 0x4048490 ;  /* 0x0404849000197882 */ /* 0x000fe20000000000 */
[----:B------:R-:W-:Y:S01]  /*1ba0*/  UMOV UR9, URZ ;  /* 0x000000ff00097c82 */ /* 0x000fe20008000000 */
[----:B------:R-:W-:Y:S01]  /*1bb0*/  UMOV UR40, 0x0 ;  /* 0x0000000000287882 */ /* 0x000fe20000000000 */
[----:B------:R-:W-:Y:S01]  /*1bc0*/  UMOV UR41, 0x4048490 ;  /* 0x0404849000297882 */ /* 0x000fe20000000000 */
[----:B------:R1:W-:Y:S01]  /*1bd0*/  UTCHMMA gdesc[UR22], gdesc[UR20], tmem[UR13], tmem[UR24], idesc[UR25], !UPT ;  /* 0x00ff1814160075ea */ /* 0x0003e2000f80000d */
[----:B------:R-:W-:Y:S01]  /*1be0*/  UMOV UR8, UR8 ;  /* 0x0000000800087c82 */ /* 0x000fe20008000000 */
[----:B------:R1:W-:Y:S01]  /*1bf0*/  UTCHMMA gdesc[UR38], gdesc[UR18], tmem[UR13], tmem[UR40], idesc[UR41], UPT ;  /* 0x00ff2812260075ea */ /* 0x0003e2000b80000d */
[----:B------:R1:W-:Y:S01]  /*1c00*/  UTCBAR [UR8], URZ ;  /* 0x000000ff080073e9 */ /* 0x0003e200080000ff */
[----:B------:R-:W-:-:S02]  /*1c10*/  NOP ;  /* 0x0000000000007918 */ /* 0x000fc40000000000 */
.L_x_16:
[----:B------:R-:W2:Y:S02]  /*1c20*/  SYNCS.PHASECHK.TRANS64.TRYWAIT P1, [UR12+0x1c10], RZ ;  /* 0x001c10ffff0075a7 */ /* 0x000ea4000802110c */
[----:B--2---:R-:W-:Y:S05]  /*1c30*/  @!P1 BRA `(.L_x_17) ;  /* 0x0000001400989947 */ /* 0x004fea0003800000 */
.L_x_25:
[----:B------:R-:W-:Y:S01]  /*1c40*/  BAR.SYNC.DEFER_BLOCKING 0x0 ;  /* 0x0000000000007b1d */ /* 0x000fe20000010000 */
[----:B------:R-:W-:Y:S01]  /*1c50*/  IADD3 R9, P1, PT, R16, UR7, RZ ;  /* 0x0000000710097c10 */ /* 0x000fe2000ff3e0ff */
[----:B------:R-:W-:-:S03]  /*1c60*/  IMAD.U32 R8, R8, -0x80000000, RZ ;  /* 0x8000000008087824 */ /* 0x000fc600078e00ff */
[C---:B------:R-:W-:Y:S01]  /*1c70*/  IADD3 R26, P3, PT, R9.reuse, 0x10, RZ ;  /* 0x00000010091a7810 */ /* 0x040fe20007f7e0ff */
[----:B------:R-:W-:Y:S01]  /*1c80*/  IMAD.X R10, RZ, RZ, UR10, P1 ;  /* 0x0000000aff0a7e24 */ /* 0x000fe200088e06ff */
[C---:B------:R-:W-:Y:S01]  /*1c90*/  IADD3 R28, P2, PT, R9.reuse, 0x12, RZ ;  /* 0x00000012091c7810 */ /* 0x040fe20007f5e0ff */
[----:B------:R-:W-:Y:S01]  /*1ca0*/  LDTM.16dp32bit_t0_t15.x4 R4, tmem[UR16] ;  /* 0x00000010000479ee */ /* 0x000fe20008900000 */
[----:B------:R-:W2:Y:S01]  /*1cb0*/  LDTM.16dp32bit_t16_t31.x4 R4, tmem[UR16+0x4] ;  /* 0x00000410000479ee */ /* 0x000ea20008920000 */
[CC--:B------:R-:W-:Y:S01]  /*1cc0*/  ISETP.GT.U32.AND P1, PT, R26.reuse, R17.reuse, PT ;  /* 0x000000111a00720c */ /* 0x0c0fe20003f24070 */
[--C-:B------:R-:W-:Y:S01]  /*1cd0*/  IMAD.X R27, RZ, RZ, R10.reuse, P3 ;  /* 0x000000ffff1b7224 */ /* 0x100fe200018e060a */
[----:B------:R-:W-:Y:S01]  /*1ce0*/  ISETP.GE.U32.AND P3, PT, R26, R17, PT ;  /* 0x000000111a00720c */ /* 0x000fe20003f66070 */
[----:B------:R-:W-:Y:S01]  /*1cf0*/  IMAD.X R11, RZ, RZ, R10, P2 ;  /* 0x000000ffff0b7224 */ /* 0x000fe200010e060a */
[----:B------:R-:W-:Y:S02]  /*1d00*/  IADD3 R26, P2, PT, R9, 0x13, RZ ;  /* 0x00000013091a7810 */ /* 0x000fe40007f5e0ff */
[----:B------:R-:W-:-:S02]  /*1d10*/  ISETP.GT.U32.AND.EX P1, PT, R27, RZ, PT, P1 ;  /* 0x000000ff1b00720c */ /* 0x000fc40003f24110 */
[----:B------:R-:W-:Y:S01]  /*1d20*/  ISETP.GE.U32.AND.EX P3, PT, R27, RZ, PT, P3 ;  /* 0x000000ff1b00720c */ /* 0x000fe20003f66130 */
[----:B------:R-:W-:Y:S01]  /*1d30*/  IMAD.X R10, RZ, RZ, R10, P2 ;  /* 0x000000ffff0a7224 */ /* 0x000fe200010e060a */
[----:B------:R-:W-:-:S04]  /*1d40*/  ISETP.GT.U32.AND P2, PT, R28, R17, PT ;  /* 0x000000111c00720c */ /* 0x000fc80003f44070 */
[----:B------:R-:W-:Y:S01]  /*1d50*/  ISETP.GT.U32.AND.EX P2, PT, R11, RZ, PT, P2 ;  /* 0x000000ff0b00720c */ /* 0x000fe20003f44120 */
[----:B------:R-:W3:Y:S01]  /*1d60*/  @!P4 SYNCS.CCTL.IV [UR12+0x1c10] ;  /* 0x001c1000ff00c9b1 */ /* 0x000ee2000800000c */
[----:B------:R-:W-:Y:S01]  /*1d70*/  NOP ;  /* 0x0000000000007918 */ /* 0x000fe20000000000 */
[----:B0-2---:R-:W-:Y:S01]  /*1d80*/  FMUL R4, R4, UR42 ;  /* 0x0000002a04047c20 */ /* 0x005fe20008400000 */
[----:B------:R-:W-:-:S04]  /*1d90*/  FMUL R5, R5, UR42 ;  /* 0x0000002a05057c20 */ /* 0x000fc80008400000 */
[----:B------:R-:W-:Y:S01]  /*1da0*/  FSEL R9, R4, -INF , !P1 ;  /* 0xff80000004097808 */ /* 0x000fe20004800000 */
[----:B------:R-:W-:Y:S01]  /*1db0*/  FMUL R4, R6, UR42 ;  /* 0x0000002a06047c20 */ /* 0x000fe20008400000 */
[----:B------:R-:W-:Y:S01]  /*1dc0*/  ISETP.GT.U32.AND P1, PT, R26, R17, PT ;  /* 0x000000111a00720c */ /* 0x000fe20003f24070 */
[----:B------:R-:W-:Y:S01]  /*1dd0*/  FMUL R6, R7, UR42 ;  /* 0x0000002a07067c20 */ /* 0x000fe20008400000 */
[----:B------:R-:W-:Y:S02]  /*1de0*/  FSEL R7, R5, -INF , !P3 ;  /* 0xff80000005077808 */ /* 0x000fe40005800000 */
[----:B------:R-:W-:Y:S02]  /*1df0*/  ISETP.GT.U32.AND.EX P1, PT, R10, RZ, PT, P1 ;  /* 0x000000ff0a00720c */ /* 0x000fe40003f24110 */
[----:B------:R-:W-:Y:S02]  /*1e00*/  FSEL R4, R4, -INF , !P2 ;  /* 0xff80000004047808 */ /* 0x000fe40005000000 */
[----:B------:R-:W-:-:S02]  /*1e10*/  FSEL R5, R6, -INF , !P1 ;  /* 0xff80000006057808 */ /* 0x000fc40004800000 */
[----:B------:R-:W-:-:S04]  /*1e20*/  FMNMX3 R6, R9, R7, R4, !PT ;  /* 0x0000000709067276 */ /* 0x000fc80007800004 */
[----:B------:R-:W-:-:S05]  /*1e30*/  FMNMX R6, R5, R6, !PT ;  /* 0x0000000605067209 */ /* 0x000fca0007800000 */
[----:B------:R-:W0:Y:S02]  /*1e40*/  SHFL.BFLY PT, R11, R6, 0x10, 0x1f ;  /* 0x0e001f00060b7f89 */ /* 0x000e2400000e0000 */
[----:B0-----:R-:W-:-:S05]  /*1e50*/  FMNMX R10, R6, R11, !PT ;  /* 0x0000000b060a7209 */ /* 0x001fca0007800000 */
[----:B---3--:R-:W-:Y:S01]  /*1e60*/  @!P5 STS [R3+UR12+0x1400], R10 ;  /* 0x0014000a0300d988 */ /* 0x008fe2000800080c */
[----:B------:R-:W-:Y:S06]  /*1e70*/  BAR.SYNC.DEFER_BLOCKING 0x0 ;  /* 0x0000000000007b1d */ /* 0x000fec0000010000 */
[----:B------:R-:W0:Y:S04]  /*1e80*/  @!P6 LDS R22, [R12+0x1400] ;  /* 0x001400000c16e984 */ /* 0x000e280000000800 */
[----:B0-----:R-:W0:Y:S02]  /*1e90*/  SHFL.BFLY PT, R11, R22, 0x1, 0x1f ;  /* 0x0c201f00160b7f89 */ /* 0x001e2400000e0000 */
[----:B0-----:R-:W-:-:S05]  /*1ea0*/  FMNMX R11, R22, R11, !PT ;  /* 0x0000000b160b7209 */ /* 0x001fca0007800000 */
[----:B------:R-:W-:Y:S01]  /*1eb0*/  @P0 STS [R12+0x1400], R11 ;  /* 0x0014000b0c000388 */ /* 0x000fe20000000800 */
[----:B------:R-:W-:Y:S06]  /*1ec0*/  BAR.SYNC.DEFER_BLOCKING 0x0 ;  /* 0x0000000000007b1d */ /* 0x000fec0000010000 */
[----:B------:R-:W0:Y:S02]  /*1ed0*/  LDS R26, [R14+UR12+0x1400] ;  /* 0x0014000c0e1a7984 */ /* 0x000e240008000800 */
[----:B0-----:R-:W-:-:S05]  /*1ee0*/  FMNMX R26, R26, R29, !PT ;  /* 0x0000001d1a1a7209 */ /* 0x001fca0007800000 */
        /* <DEDUP_REMOVED lines=8> */
[----:B------:R-:W-:Y:S08]  /*1f70*/  MUFU.EX2 R30, R9 ;  /* 0x00000009001e7308 */ /* 0x000ff00000000800 */
[----:B------:R-:W0:Y:S08]  /*1f80*/  MUFU.EX2 R7, R7 ;  /* 0x0000000700077308 */ /* 0x000e300000000800 */
[----:B------:R-:W2:Y:S08]  /*1f90*/  MUFU.EX2 R31, R4 ;  /* 0x00000004001f7308 */ /* 0x000eb00000000800 */
[----:B------:R-:W3:Y:S01]  /*1fa0*/  MUFU.EX2 R6, R5 ;  /* 0x0000000500067308 */ /* 0x000ee20000000800 */
[----:B0-----:R-:W-:-:S04]  /*1fb0*/  FADD R10, R30, R7 ;  /* 0x000000071e0a7221 */ /* 0x001fc80000000000 */
[----:B--2---:R-:W-:-:S04]  /*1fc0*/  FADD R11, R31, R10 ;  /* 0x0000000a1f0b7221 */ /* 0x004fc80000000000 */
[----:B---3--:R-:W-:-:S05]  /*1fd0*/  FADD R11, R6, R11 ;  /* 0x0000000b060b7221 */ /* 0x008fca0000000000 */
[----:B------:R-:W0:Y:S02]  /*1fe0*/  SHFL.BFLY PT, R10, R11, 0x10, 0x1f ;  /* 0x0e001f000b0a7f89 */ /* 0x000e2400000e0000 */
[----:B0-----:R-:W-:Y:S01]  /*1ff0*/  FADD R10, R11, R10 ;  /* 0x0000000a0b0a7221 */ /* 0x001fe20000000000 */
[----:B------:R-:W-:Y:S06]  /*2000*/  BAR.SYNC.DEFER_BLOCKING 0x0 ;  /* 0x0000000000007b1d */ /* 0x000fec0000010000 */
[----:B------:R-:W-:Y:S02]  /*2010*/  @!P5 STS [R3+UR12+0x1400], R10 ;  /* 0x0014000a0300d988 */ /* 0x000fe4000800080c */
[----:B------:R-:W-:Y:S06]  /*2020*/  BAR.SYNC.DEFER_BLOCKING 0x0 ;  /* 0x0000000000007b1d */ /* 0x000fec0000010000 */
[----:B------:R-:W0:Y:S04]  /*2030*/  @!P6 LDS R25, [R12+0x1400] ;  /* 0x001400000c19e984 */ /* 0x000e280000000800 */
[----:B0-----:R-:W0:Y:S02]  /*2040*/  SHFL.BFLY PT, R4, R25, 0x1, 0x1f ;  /* 0x0c201f0019047f89 */ /* 0x001e2400000e0000 */
[----:B0-----:R-:W-:Y:S01]  /*2050*/  FADD R9, R25, R4 ;  /* 0x0000000419097221 */ /* 0x001fe20000000000 */
[----:B------:R-:W-:-:S04]  /*2060*/  IMAD.WIDE R4, R23, 0x2, R20 ;  /* 0x0000000217047825 */ /* 0x000fc800078e0214 */
[----:B------:R0:W-:Y:S01]  /*2070*/  @P0 STS [R12+0x1400], R9 ;  /* 0x001400090c000388 */ /* 0x0001e20000000800 */
[----:B------:R-:W-:Y:S06]  /*2080*/  BAR.SYNC.DEFER_BLOCKING 0x0 ;  /* 0x0000000000007b1d */ /* 0x000fec0000010000 */
[----:B------:R0:W2:Y:S01]  /*2090*/  LDS R27, [R14+UR12+0x1400] ;  /* 0x0014000c0e1b7984 */ /* 0x0000a20008000800 */
[----:B------:R-:W3:Y:S02]  /*20a0*/  SYNCS.PHASECHK.TRANS64.TRYWAIT P1, [UR35], R8 ;  /* 0x00000008ff0075a7 */ /* 0x000ee40008021123 */
[----:B0-23--:R-:W-:Y:S05]  /*20b0*/  @!P1 BRA `(.L_x_18) ;  /* 0x0000001000849947 */ /* 0x00dfea0003800000 */
.L_x_26:
[----:B------:R-:W-:Y:S01]  /*20c0*/  IMAD.WIDE R36, R23, 0x2, R18 ;  /* 0x0000000217247825 */ /* 0x000fe200078e0212 */
[----:B------:R-:W2:Y:S05]  /*20d0*/  LDG.E.U16 R8, desc[UR26][R4.64] ;  /* 0x0000001a04087981 */ /* 0x000eaa000c1e1500 */
[----:B------:R-:W3:Y:S01]  /*20e0*/  LDG.E.U16 R36, desc[UR26][R36.64] ;  /* 0x0000001a24247981 */ /* 0x000ee2000c1e1500 */
[----:B------:R-:W-:Y:S01]  /*20f0*/  F2FP.BF16.F32.PACK_AB R30, R7, R30 ;  /* 0x0000001e071e723e */ /* 0x000fe200000010ff */
[----:B------:R-:W-:Y:S01]  /*2100*/  FADD R28, -R26, R29 ;  /* 0x0000001d1a1c7221 */ /* 0x000fe20000000100 */
[----:B------:R-:W-:Y:S01]  /*2110*/  F2FP.BF16.F32.PACK_AB R31, R6, R31 ;  /* 0x0000001f061f723e */ /* 0x000fe200000010ff */
[----:B------:R-:W-:-:S02]  /*2120*/  ULEA UR35, UR33, UR12, 0x3 ;  /* 0x0000000c21237291 */ /* 0x000fc4000f8e18ff */
[----:B------:R-:W-:Y:S01]  /*2130*/  FMUL R28, R28, 1.4426950216293334961 ;  /* 0x3fb8aa3b1c1c7820 */ /* 0x000fe20000400000 */
[----:B------:R-:W-:Y:S01]  /*2140*/  STTM.16dp32bit_t0_t15.x2 tmem[UR17], R30 ;  /* 0x0000001e000079ed */ /* 0x000fe20008880011 */
[----:B------:R-:W-:Y:S01]  /*2150*/  STTM.16dp32bit_t16_t31.x2 tmem[UR17+0x2], R30 ;  /* 0x0000021e000079ed */ /* 0x000fe200088a0011 */
[----:B------:R-:W-:Y:S01]  /*2160*/  UIADD3 UR35, UPT, UPT, UR35, 0x1c00, URZ ;  /* 0x00001c0023237890 */ /* 0x000fe2000fffe0ff */
[----:B-1----:R-:W-:Y:S02]  /*2170*/  UMOV UR22, UR6 ;  /* 0x0000000600167c82 */ /* 0x002fe40008000000 */
[----:B------:R-:W0:Y:S01]  /*2180*/  MUFU.EX2 R28, R28 ;  /* 0x0000001c001c7308 */ /* 0x000e220000000800 */
[----:B--2---:R1:W-:Y:S04]  /*2190*/  STS.U16 [R13+UR12+0x1800], R8 ;  /* 0x001800080d007988 */ /* 0x0043e8000800040c */
[----:B---3--:R2:W-:Y:S01]  /*21a0*/  STS.U16 [R13+UR12+0x1a00], R36 ;  /* 0x001a00240d007988 */ /* 0x0085e2000800040c */
[----:B------:R-:W3:Y:S02]  /*21b0*/  FENCE.VIEW.ASYNC.T ;  /* 0x00000000000073c6 */ /* 0x000ee40000000200 */
[----:B---3--:R-:W-:Y:S06]  /*21c0*/  BAR.SYNC.DEFER_BLOCKING 0x0 ;  /* 0x0000000000007b1d */ /* 0x008fec0000010000 */
[----:B-1----:R-:W-:Y:S01]  /*21d0*/  LDTM.16dp32bit_t0_t15.x8 R4, tmem[UR14] ;  /* 0x0000000e000479ee */ /* 0x002fe20008980000 */
[----:B------:R-:W0:Y:S01]  /*21e0*/  LDTM.16dp32bit_t16_t31.x8 R4, tmem[UR14+0x8] ;  /* 0x0000080e000479ee */ /* 0x000e2200089a0000 */
[----:B------:R-:W-:Y:S01]  /*21f0*/  NOP ;  /* 0x0000000000007918 */ /* 0x000fe20000000000 */
[C---:B0-----:R-:W-:Y:S01]  /*2200*/  FMUL R4, R28.reuse, R4 ;  /* 0x000000041c047220 */ /* 0x041fe20000400000 */
        /* <DEDUP_REMOVED lines=8> */
[----:B------:R2:W-:Y:S01]  /*2290*/  STTM.16dp32bit_t16_t31.x8 tmem[UR14+0x8], R4 ;  /* 0x00000804000079ed */ /* 0x0005e200089a000e */
[----:B------:R-:W0:Y:S02]  /*22a0*/  FENCE.VIEW.ASYNC.T ;  /* 0x00000000000073c6 */ /* 0x000e240000000200 */
[----:B0-----:R-:W-:Y:S06]  /*22b0*/  BAR.SYNC.DEFER_BLOCKING 0x0 ;  /* 0x0000000000007b1d */ /* 0x001fec0000010000 */
[----:B------:R0:W-:Y:S06]  /*22c0*/  MEMBAR.ALL.CTA ;  /* 0x0000000000007992 */ /* 0x0001ec0000008000 */
[----:B0-----:R-:W0:Y:S02]  /*22d0*/  FENCE.VIEW.ASYNC.S ;  /* 0x00000000000073c6 */ /* 0x001e240000000000 */
[----:B0-----:R-:W-:Y:S06]  /*22e0*/  BAR.SYNC.DEFER_BLOCKING 0x0 ;  /* 0x0000000000007b1d */ /* 0x001fec0000010000 */
[----:B------:R-:W-:Y:S05]  /*22f0*/  BRA.U UP3, `(.L_x_19) ;  /* 0x0000000103287547 */ /* 0x000fea000b800000 */
[----:B------:R-:W-:Y:S01]  /*2300*/  UMOV UR8, UR35 ;  /* 0x0000002300087c82 */ /* 0x000fe20008000000 */
[----:B------:R-:W-:Y:S01]  /*2310*/  UMOV UR9, URZ ;  /* 0x000000ff00097c82 */ /* 0x000fe20008000000 */
[----:B------:R-:W-:Y:S01]  /*2320*/  UMOV UR20, UR30 ;  /* 0x0000001e00147c82 */ /* 0x000fe20008000000 */
[----:B------:R-:W-:Y:S01]  /*2330*/  UMOV UR21, 0xc0004010 ;  /* 0xc000401000157882 */ /* 0x000fe20000000000 */
[----:B------:R-:W-:Y:S01]  /*2340*/  UMOV UR24, 0x0 ;  /* 0x0000000000187882 */ /* 0x000fe20000000000 */
[----:B------:R-:W-:Y:S01]  /*2350*/  UMOV UR25, 0x4080490 ;  /* 0x0408049000197882 */ /* 0x000fe20000000000 */
[----:B------:R-:W-:Y:S01]  /*2360*/  UMOV UR8, UR8 ;  /* 0x0000000800087c82 */ /* 0x000fe20008000000 */
[----:B------:R0:W-:Y:S01]  /*2370*/  UTCHMMA tmem[UR37], gdesc[UR20], tmem[UR28], tmem[UR24], idesc[UR25], UPT ;  /* 0x00ff1814250079ea */ /* 0x0001e2000b80001c */
[----:B------:R0:W-:Y:S01]  /*2380*/  UTCBAR [UR8], URZ ;  /* 0x000000ff080073e9 */ /* 0x0001e200080000ff */
[----:B------:R-:W-:Y:S02]  /*2390*/  NOP ;  /* 0x0000000000007918 */ /* 0x000fe40000000000 */
.L_x_19:
[----:B------:R-:W-:Y:S01]  /*23a0*/  UIADD3 UR7, UP0, UPT, UR7, 0x10, URZ ;  /* 0x0000001007077890 */ /* 0x000fe2000ff1e0ff */
[----:B------:R-:W-:Y:S01]  /*23b0*/  FFMA R24, R28, R24, R27 ;  /* 0x000000181c187223 */ /* 0x000fe2000000001b */
[----:B------:R-:W-:Y:S01]  /*23c0*/  UIADD3 UR33, UPT, UPT, UR33, 0x1, URZ ;  /* 0x0000000121217890 */ /* 0x000fe2000fffe0ff */
[----:B------:R-:W-:Y:S01]  /*23d0*/  VIADD R23, R23, UR31 ;  /* 0x0000001f17177c36 */ /* 0x000fe20008000000 */
[----:B------:R-:W-:Y:S01]  /*23e0*/  UIADD3.X UR10, UPT, UPT, URZ, UR10, URZ, UP0, !UPT ;  /* 0x0000000aff0a7290 */ /* 0x000fe200087fe4ff */
[----:B--2---:R-:W-:Y:S01]  /*23f0*/  IMAD.U32 R8, RZ, RZ, UR22 ;  /* 0x00000016ff087e24 */ /* 0x004fe2000f8e00ff */
[----:B------:R-:W-:Y:S01]  /*2400*/  UISETP.GE.U32.AND UP0, UPT, UR7, UR15, UPT ;  /* 0x0000000f0700728c */ /* 0x000fe2000bf06070 */
[----:B------:R-:W-:Y:S01]  /*2410*/  IMAD.MOV.U32 R29, RZ, RZ, R26 ;  /* 0x000000ffff1d7224 */ /* 0x000fe200078e001a */
[----:B------:R-:W-:Y:S02]  /*2420*/  UISETP.GT.AND UP4, UPT, UR33, 0x1, UPT ;  /* 0x000000012100788c */ /* 0x000fe4000bf84270 */
[----:B------:R-:W-:-:S02]  /*2430*/  UISETP.GE.U32.AND.EX UP0, UPT, UR10, URZ, UPT, UP0 ;  /* 0x000000ff0a00728c */ /* 0x000fc4000bf06100 */
[----:B0-----:R-:W-:Y:S02]  /*2440*/  USEL UR8, URZ, 0x1, !UP4 ;  /* 0x00000001ff087887 */ /* 0x001fe4000e000000 */
[----:B------:R-:W-:Y:S02]  /*2450*/  UIADD3 UR34, UPT, UPT, UR32, UR34, URZ ;  /* 0x0000002220227290 */ /* 0x000fe4000fffe0ff */
[----:B------:R-:W-:Y:S02]  /*2460*/  USEL UR33, UR33, URZ, !UP4 ;  /* 0x000000ff21217287 */ /* 0x000fe4000e000000 */
[----:B------:R-:W-:Y:S01]  /*2470*/  ULOP3.LUT UR6, UR6, UR8, URZ, 0x3c, !UPT ;  /* 0x0000000806067292 */ /* 0x000fe2000f8e3cff */
[----:B------:R-:W-:Y:S11]  /*2480*/  BRA.U !UP0, `(.L_x_20) ;  /* 0xfffffff5085c7547 */ /* 0x000ff6000b83ffff */
[----:B------:R-:W-:Y:S01]  /*2490*/  UISETP.GE.AND UP0, UPT, UR29, 0x1, UPT ;  /* 0x000000011d00788c */ /* 0x000fe2000bf06270 */
[----:B------:R-:W-:-:S08]  /*24a0*/  IMAD.MOV.U32 R29, RZ, RZ, R26 ;  /* 0x000000ffff1d7224 */ /* 0x000fd000078e001a */
[----:B------:R-:W-:Y:S05]  /*24b0*/  BRA.U !UP0, `(.L_x_15) ;  /* 0x0000000108147547 */ /* 0x000fea000b800000 */
[----:B------:R-:W-:-:S06]  /*24c0*/  USHF.L.U32 UR4, UR22, 0x1f, URZ ;  /* 0x0000001f16047899 */ /* 0x000fcc00080006ff */
[----:B------:R-:W-:-:S04]  /*24d0*/  IMAD.U32 R3, RZ, RZ, UR4 ;  /* 0x00000004ff037e24 */ /* 0x000fc8000f8e00ff */
[----:B------:R-:W0:Y:S02]  /*24e0*/  SYNCS.PHASECHK.TRANS64.TRYWAIT P0, [UR35], R3 ;  /* 0x00000003ff0075a7 */ /* 0x000e240008001123 */
[----:B0-----:R-:W-:Y:S05]  /*24f0*/  @!P0 BRA `(.L_x_21) ;  /* 0x0000000c00808947 */ /* 0x001fea0003800000 */
.L_x_27:
[----:B------:R-:W-:-:S07]  /*2500*/  IMAD.MOV.U32 R29, RZ, RZ, R26 ;  /* 0x000000ffff1d7224 */ /* 0x000fce00078e001a */
.L_x_15:
[----:B------:R-:W-:Y:S01]  /*2510*/  BAR.SYNC.DEFER_BLOCKING 0x0 ;  /* 0x0000000000007b1d */ /* 0x000fe20000010000 */
[C---:B------:R-:W-:Y:S01]  /*2520*/  LOP3.LUT R3, R0.reuse, 0x40, RZ, 0xc0, !PT ;  /* 0x0000004000037812 */ /* 0x040fe200078ec0ff */
[C---:B------:R-:W-:Y:S01]  /*2530*/  IMAD.SHL.U32 R12, R0.reuse, 0x10, RZ ;  /* 0x00000010000c7824 */ /* 0x040fe200078e00ff */
[----:B------:R-:W-:Y:S01]  /*2540*/  SHF.R.S32.HI R13, RZ, 0x5, R0 ;  /* 0x00000005ff0d7819 */ /* 0x000fe20000011400 */
[C---:B------:R-:W-:Y:S01]  /*2550*/  IMAD.SHL.U32 R17, R0.reuse, 0x8, RZ ;  /* 0x0000000800117824 */ /* 0x040fe200078e00ff */
[----:B0---4-:R-:W-:Y:S01]  /*2560*/  LEA R4, R3, UR12, 0x1 ;  /* 0x0000000c03047c11 */ /* 0x011fe2000f8e08ff */
[----:B------:R-:W-:Y:S01]  /*2570*/  IMAD.SHL.U32 R3, R0, 0x20, RZ ;  /* 0x0000002000037824 */ /* 0x000fe200078e00ff */
[----:B------:R-:W-:Y:S01]  /*2580*/  SGXT R13, R13, 0x1 ;  /* 0x000000010d0d781a */ /* 0x000fe20000000200 */
[----:B------:R-:W0:Y:S01]  /*2590*/  LDCU.64 UR4, c[0x0][0x3e0] ;  /* 0x00007c00ff0477ac */ /* 0x000e220008000a00 */
[----:B------:R-:W-:Y:S02]  /*25a0*/  FSETP.GT.AND P0, PT, |R24|, 8.50705917302346158658e+37, PT ;  /* 0x7e8000001800780b */ /* 0x000fe40003f04200 */
[----:B------:R-:W-:-:S02]  /*25b0*/  LOP3.LUT R3, R3, 0x300, RZ, 0xc0, !PT ;  /* 0x0000030003037812 */ /* 0x000fc400078ec0ff */
[----:B------:R-:W-:Y:S02]  /*25c0*/  LOP3.LUT R15, R0, 0x80, RZ, 0xc0, !PT ;  /* 0x00000080000f7812 */ /* 0x000fe400078ec0ff */
[----:B------:R-:W-:Y:S02]  /*25d0*/  LOP3.LUT R14, R3, 0x70, R12, 0xf8, !PT ;  /* 0x00000070030e7812 */ /* 0x000fe400078ef80c */
[----:B------:R-:W-:Y:S01]  /*25e0*/  FSETP.GEU.AND P2, PT, |R24|, 1.175494350822287508e-38, PT ;  /* 0x008000001800780b */ /* 0x000fe20003f4e200 */
[----:B------:R-:W-:Y:S01]  /*25f0*/  IMAD R15, R15, 0x8, R4 ;  /* 0x000000080f0f7824 */ /* 0x000fe200078e0204 */
[----:B------:R-:W-:Y:S01]  /*2600*/  LOP3.LUT R14, R14, 0x840, R13, 0x78, !PT ;  /* 0x000008400e0e7812 */ /* 0x000fe200078e780d */
[C---:B------:R-:W-:Y:S01]  /*2610*/  FMUL R13, R24.reuse, 8388608 ;  /* 0x4b000000180d7820 */ /* 0x040fe20000400000 */
[----:B------:R-:W-:Y:S02]  /*2620*/  FSETP.GEU.AND P1, PT, R24, 1.175494350822287508e-38, PT ;  /* 0x008000001800780b */ /* 0x000fe40003f2e000 */
[----:B------:R-:W-:Y:S01]  /*2630*/  LOP3.LUT R3, R12, 0x30, RZ, 0xc0, !PT ;  /* 0x000000300c037812 */ /* 0x000fe200078ec0ff */
[----:B------:R-:W1:Y:S02]  /*2640*/  @!P4 SYNCS.CCTL.IV [UR12+0x1c00] ;  /* 0x001c0000ff00c9b1 */ /* 0x000e64000800000c */
[----:B-1----:R-:W-:Y:S01]  /*2650*/  BAR.SYNC.DEFER_BLOCKING 0x0 ;  /* 0x0000000000007b1d */ /* 0x002fe20000010000 */
[----:B------:R-:W-:Y:S01]  /*2660*/  SHF.R.S32.HI R16, RZ, 0x2, R0 ;  /* 0x00000002ff107819 */ /* 0x000fe20000011400 */
[----:B------:R-:W-:Y:S01]  /*2670*/  IMAD.IADD R14, R14, 0x1, R15 ;  /* 0x000000010e0e7824 */ /* 0x000fe200078e020f */
[----:B------:R-:W-:Y:S01]  /*2680*/  FSEL R12, R13, R24, !P1 ;  /* 0x000000180d0c7208 */ /* 0x000fe20004800000 */
[----:B------:R-:W-:Y:S01]  /*2690*/  @P0 FMUL R24, R24, 0.25 ;  /* 0x3e80000018180820 */ /* 0x000fe20000400000 */
[----:B------:R-:W-:Y:S01]  /*26a0*/  SGXT R16, R16, 0x1 ;  /* 0x000000011010781a */ /* 0x000fe20000000200 */
[----:B------:R-:W-:Y:S01]  /*26b0*/  VIADD R3, R3, UR12 ;  /* 0x0000000c03037c36 */ /* 0x000fe20008000000 */
[----:B------:R-:W-:Y:S01]  /*26c0*/  LOP3.LUT R18, R0, 0x10, RZ, 0xc0, !PT ;  /* 0x0000001000127812 */ /* 0x000fe200078ec0ff */
[----:B------:R-:W-:Y:S01]  /*26d0*/  LDTM.16dp32bit_t0_t15.x8 R4, tmem[UR14] ;  /* 0x0000000e000479ee */ /* 0x000fe20008980000 */
[----:B------:R-:W1:Y:S01]  /*26e0*/  LDTM.16dp32bit_t16_t31.x8 R4, tmem[UR14+0x8] ;  /* 0x0000080e000479ee */ /* 0x000e6200089a0000 */
[----:B------:R-:W-:Y:S01]  /*26f0*/  VIADD R15, R12, 0xc0cafb0d ;  /* 0xc0cafb0d0c0f7836 */ /* 0x000fe20000000000 */
[----:B------:R-:W-:Y:S01]  /*2700*/  LOP3.LUT R16, R16, 0x840, RZ, 0xc0, !PT ;  /* 0x0000084010107812 */ /* 0x000fe200078ec0ff */
[----:B------:R-:W-:Y:S01]  /*2710*/  @!P2 FMUL R24, R24, 16777216 ;  /* 0x4b8000001818a820 */ /* 0x000fe20000400000 */
[----:B------:R-:W-:Y:S01]  /*2720*/  IMAD R18, R18, 0x40, R3 ;  /* 0x0000004012127824 */ /* 0x000fe200078e0203 */
[----:B0-----:R-:W-:Y:S01]  /*2730*/  UIMAD UR4, UR11, UR4, URZ ;  /* 0x000000040b0472a4 */ /* 0x001fe2000f8e02ff */
[----:B------:R-:W-:-:S02]  /*2740*/  LOP3.LUT R15, R15, 0xff800000, RZ, 0xc0, !PT ;  /* 0xff8000000f0f7812 */ /* 0x000fc400078ec0ff */
[----:B------:R-:W-:Y:S01]  /*2750*/  LOP3.LUT R16, R16, 0x40, R17, 0x78, !PT ;  /* 0x0000004010107812 */ /* 0x000fe200078e7811 */
[----:B------:R-:W0:Y:S01]  /*2760*/  MUFU.RCP R24, R24 ;  /* 0x0000001800187308 */ /* 0x000e220000001000 */
[----:B------:R-:W-:Y:S01]  /*2770*/  LOP3.LUT R17, R0, 0xe0, RZ, 0xc0, !PT ;  /* 0x000000e000117812 */ /* 0x000fe200078ec0ff */
[----:B------:R-:W-:Y:S01]  /*2780*/  IMAD.IADD R13, R12, 0x1, -R15 ;  /* 0x000000010c0d7824 */ /* 0x000fe200078e0a0f */
[----:B------:R-:W-:-:S03]  /*2790*/  USHF.L.U32 UR6, UR4, 0x1, URZ ;  /* 0x0000000104067899 */ /* 0x000fc600080006ff */
[----:B------:R-:W-:Y:S02]  /*27a0*/  IMAD R17, R17, 0x4, R18 ;  /* 0x0000000411117824 */ /* 0x000fe400078e0212 */
[----:B------:R-:W-:Y:S01]  /*27b0*/  FADD R13, R13, -1 ;  /* 0xbf8000000d0d7421 */ /* 0x000fe20000000000 */
[----:B------:R-:W-:Y:S01]  /*27c0*/  IMAD.MOV.U32 R18, RZ, RZ, 0x3dc6b27f ;  /* 0x3dc6b27fff127424 */ /* 0x000fe200078e00ff */
[----:B------:R-:W2:Y:S01]  /*27d0*/  @!P4 SYNCS.CCTL.IV [UR12+0x1c08] ;  /* 0x001c0800ff00c9b1 */ /* 0x000ea2000800000c */
[----:B------:R-:W-:Y:S01]  /*27e0*/  NOP ;  /* 0x0000000000007918 */ /* 0x000fe20000000000 */
[----:B------:R-:W-:Y:S02]  /*27f0*/  IMAD.IADD R17, R16, 0x1, R17 ;  /* 0x0000000110117824 */ /* 0x000fe400078e0211 */
[----:B------:R-:W-:Y:S01]  /*2800*/  FFMA.FTZ R18, R13, R18, -0.16845393180847167969 ;  /* 0xbe2c7f300d127423 */ /* 0x000fe20000010012 */
[----:B------:R-:W-:Y:S01]  /*2810*/  I2FP.F32.S32 R16, R15 ;  /* 0x0000000f00107245 */ /* 0x000fe20000201400 */
[----:B-1----:R-:W-:Y:S01]  /*2820*/  @P0 FMUL R8, R8, 0.25 ;  /* 0x3e80000008080820 */ /* 0x002fe20000400000 */
[----:B------:R-:W-:Y:S01]  /*2830*/  @P0 FMUL R9, R9, 0.25 ;  /* 0x3e80000009090820 */ /* 0x000fe20000400000 */
[----:B------:R-:W-:Y:S01]  /*2840*/  @P0 FMUL R4, R4, 0.25 ;  /* 0x3e80000004040820 */ /* 0x000fe20000400000 */
[----:B------:R-:W-:Y:S01]  /*2850*/  @P0 FMUL R5, R5, 0.25 ;  /* 0x3e80000005050820 */ /* 0x000fe20000400000 */
[----:B------:R-:W-:Y:S01]  /*2860*/  @P0 FMUL R6, R6, 0.25 ;  /* 0x3e80000006060820 */ /* 0x000fe20000400000 */
[----:B------:R-:W-:Y:S01]  /*2870*/  @P0 FMUL R7, R7, 0.25 ;  /* 0x3e80000007070820 */ /* 0x000fe20000400000 */
[----:B------:R-:W-:Y:S01]  /*2880*/  @P0 FMUL R10, R10, 0.25 ;  /* 0x3e8000000a0a0820 */ /* 0x000fe20000400000 */
[----:B------:R-:W-:Y:S01]  /*2890*/  @P0 FMUL R11, R11, 0.25 ;  /* 0x3e8000000b0b0820 */ /* 0x000fe20000400000 */
[----:B------:R-:W-:Y:S01]  /*28a0*/  FFMA.FTZ R18, R13, R18, 0.1716887056827545166 ;  /* 0x3e2fcf2a0d127423 */ /* 0x000fe20000010012 */
[----:B------:R-:W-:Y:S01]  /*28b0*/  @!P2 FMUL R8, R8, 16777216 ;  /* 0x4b8000000808a820 */ /* 0x000fe20000400000 */
[----:B------:R-:W-:Y:S01]  /*28c0*/  @!P2 FMUL R9, R9, 16777216 ;  /* 0x4b8000000909a820 */ /* 0x000fe20000400000 */
[----:B------:R-:W-:Y:S01]  /*28d0*/  @!P2 FMUL R4, R4, 16777216 ;  /* 0x4b8000000404a820 */ /* 0x000fe20000400000 */
[----:B------:R-:W-:Y:S01]  /*28e0*/  @!P2 FMUL R5, R5, 16777216 ;  /* 0x4b8000000505a820 */ /* 0x000fe20000400000 */
[----:B------:R-:W-:Y:S01]  /*28f0*/  @!P2 FMUL R6, R6, 16777216 ;  /* 0x4b8000000606a820 */ /* 0x000fe20000400000 */
[----:B------:R-:W-:Y:S01]  /*2900*/  @!P2 FMUL R7, R7, 16777216 ;  /* 0x4b8000000707a820 */ /* 0x000fe20000400000 */
[----:B------:R-:W-:Y:S01]  /*2910*/  @!P2 FMUL R10, R10, 16777216 ;  /* 0x4b8000000a0aa820 */ /* 0x000fe20000400000 */
[----:B------:R-:W-:Y:S01]  /*2920*/  @!P2 FMUL R11, R11, 16777216 ;  /* 0x4b8000000b0ba820 */ /* 0x000fe20000400000 */
[C---:B------:R-:W-:Y:S01]  /*2930*/  FFMA.FTZ R18, R13.reuse, R18, -0.17900948226451873779 ;  /* 0xbe374e430d127423 */ /* 0x040fe20000010012 */
[C---:B0-----:R-:W-:Y:S01]  /*2940*/  FMUL R19, R24.reuse, R8 ;  /* 0x0000000818137220 */ /* 0x041fe20000400000 */
[C---:B------:R-:W-:Y:S01]  /*2950*/  FMUL R8, R24.reuse, R9 ;  /* 0x0000000918087220 */ /* 0x040fe20000400000 */
[C---:B------:R-:W-:Y:S01]  /*2960*/  FMUL R4, R24.reuse, R4 ;  /* 0x0000000418047220 */ /* 0x040fe20000400000 */
[C---:B------:R-:W-:Y:S01]  /*2970*/  FMUL R5, R24.reuse, R5 ;  /* 0x0000000518057220 */ /* 0x040fe20000400000 */
[C---:B------:R-:W-:Y:S01]  /*2980*/  FMUL R6, R24.reuse, R6 ;  /* 0x0000000618067220 */ /* 0x040fe20000400000 */
[C---:B------:R-:W-:Y:S01]  /*2990*/  FMUL R7, R24.reuse, R7 ;  /* 0x0000000718077220 */ /* 0x040fe20000400000 */
[C---:B------:R-:W-:Y:S01]  /*29a0*/  FMUL R9, R24.reuse, R10 ;  /* 0x0000000a18097220 */ /* 0x040fe20000400000 */
[----:B------:R-:W-:Y:S01]  /*29b0*/  FMUL R24, R24, R11 ;  /* 0x0000000b18187220 */ /* 0x000fe20000400000 */
[----:B------:R-:W-:Y:S01]  /*29c0*/  FFMA.FTZ R18, R13, R18, 0.20512372255325317383 ;  /* 0x3e520bf40d127423 */ /* 0x000fe20000010012 */
[----:B------:R-:W-:Y:S01]  /*29d0*/  F2FP.BF16.F32.PACK_AB R4, R19, R4 ;  /* 0x000000041304723e */ /* 0x000fe200000010ff */
[----:B------:R-:W0:Y:S01]  /*29e0*/  LDC R10, c[0x0][0x3e8] ;  /* 0x0000fa00ff0a7b82 */ /* 0x000e220000000800 */
[----:B------:R-:W-:Y:S01]  /*29f0*/  F2FP.BF16.F32.PACK_AB R5, R8, R5 ;  /* 0x000000050805723e */ /* 0x000fe200000010ff */
[----:B------:R-:W-:Y:S01]  /*2a00*/  FFMA.FTZ R18, R13, R18, -0.24046532809734344482 ;  /* 0xbe763c8b0d127423 */ /* 0x000fe20000010012 */
[----:B------:R-:W-:-:S02]  /*2a10*/  F2FP.BF16.F32.PACK_AB R6, R9, R6 ;  /* 0x000000060906723e */ /* 0x000fc400000010ff */
[----:B------:R-:W-:Y:S01]  /*2a20*/  F2FP.BF16.F32.PACK_AB R7, R24, R7 ;  /* 0x000000071807723e */ /* 0x000fe200000010ff */
[C---:B------:R-:W-:Y:S01]  /*2a30*/  FFMA.FTZ R18, R13.reuse, R18, 0.28857114911079406738 ;  /* 0x3e93bf990d127423 */ /* 0x040fe20000010012 */
[----:B------:R-:W-:Y:S01]  /*2a40*/  ISETP.GE.U32.AND P0, PT, R12, 0x7f800000, PT ;  /* 0x7f8000000c00780c */ /* 0x000fe20003f06070 */
[----:B------:R-:W1:Y:S01]  /*2a50*/  LDC.64 R8, c[0x0][0x398] ;  /* 0x0000e600ff087b82 */ /* 0x000e620000000a00 */
[----:B------:R-:W-:Y:S01]  /*2a60*/  FSEL R11, RZ, -23, P1 ;  /* 0xc1b80000ff0b7808 */ /* 0x000fe20000800000 */
[----:B--2---:R2:W-:Y:S01]  /*2a70*/  STSM.16.M88.4 [R14], R4 ;  /* 0x000000040e007844 */ /* 0x0045e20000000200 */
[----:B------:R-:W-:-:S05]  /*2a80*/  FFMA.FTZ R18, R13, R18, -0.36067417263984680176 ;  /* 0xbeb8aa490d127423 */ /* 0x000fca0000010012 */
[----:B------:R-:W-:Y:S01]  /*2a90*/  BAR.SYNC.DEFER_BLOCKING 0x0 ;  /* 0x0000000000007b1d */ /* 0x000fe20000010000 */
[C---:B------:R-:W-:Y:S01]  /*2aa0*/  FFMA.FTZ R18, R13.reuse, R18, 0.48089820146560668945 ;  /* 0x3ef6384a0d127423 */ /* 0x040fe20000010012 */
[----:B------:R-:W-:Y:S01]  /*2ab0*/  FFMA.FTZ R11, R16, 1.1920928955078125e-07, R11 ;  /* 0x34000000100b7823 */ /* 0x000fe2000001000b */
[----:B------:R-:W-:Y:S02]  /*2ac0*/  FSETP.NEU.AND P1, PT, R12, RZ, PT ;  /* 0x000000ff0c00720b */ /* 0x000fe40003f2d000 */
[----:B------:R-:W-:Y:S01]  /*2ad0*/  FFMA.FTZ R18, R13, R18, -0.72134751081466674805 ;  /* 0xbf38aa3b0d127423 */ /* 0x000fe20000010012 */
[----:B------:R-:W-:-:S03]  /*2ae0*/  @P0 IMAD.MOV.U32 R15, RZ, RZ, 0x7f800000 ;  /* 0x7f800000ff0f0424 */ /* 0x000fc600078e00ff */
[----:B------:R-:W-:Y:S01]  /*2af0*/  FMUL R18, R13, R18 ;  /* 0x000000120d127220 */ /* 0x000fe20000400000 */
[----:B--2---:R-:W-:-:S03]  /*2b00*/  SHF.R.U32.HI R14, RZ, 0x6, R0 ;  /* 0x00000006ff0e7819 */ /* 0x004fc60000011600 */
[----:B------:R-:W-:-:S04]  /*2b10*/  FMUL R18, R13, R18 ;  /* 0x000000120d127220 */ /* 0x000fc80000400000 */
[----:B------:R-:W-:-:S04]  /*2b20*/  FFMA.FTZ R18, R13, 1.4426950216293334961, R18 ;  /* 0x3fb8aa3b0d127823 */ /* 0x000fc80000010012 */
[----:B------:R-:W-:Y:S01]  /*2b30*/  FADD R13, R11, R18 ;  /* 0x000000120b0d7221 */ /* 0x000fe20000000000 */
[----:B------:R-:W-:Y:S02]  /*2b40*/  IMAD R11, R2, UR5, RZ ;  /* 0x00000005020b7c24 */ /* 0x000fe4000f8e02ff */
[----:B------:R-:W-:Y:S01]  /*2b50*/  @P0 FFMA.FTZ R13, R12, R15, +INF ;  /* 0x7f8000000c0d0423 */ /* 0x000fe2000001000f */
[----:B------:R2:W3:Y:S01]  /*2b60*/  LDSM.16.M88.4 R4, [R17] ;  /* 0x000000001104783b */ /* 0x0004e20000000200 */
[----:B------:R-:W-:Y:S01]  /*2b70*/  SHF.R.U32.HI R12, RZ, 0x2, R0 ;  /* 0x00000002ff0c7819 */ /* 0x000fe20000011600 */
[----:B------:R-:W-:Y:S01]  /*2b80*/  IMAD.SHL.U32 R15, R11, 0x2, RZ ;  /* 0x000000020b0f7824 */ /* 0x000fe200078e00ff */
[----:B------:R-:W-:Y:S01]  /*2b90*/  UIMAD.WIDE UR4, UR4, 0x2, URZ ;  /* 0x00000002040478a5 */ /* 0x000fe2000f8e02ff */
[----:B------:R-:W-:Y:S02]  /*2ba0*/  FSEL R24, R13, -INF , P1 ;  /* 0xff8000000d187808 */ /* 0x000fe40000800000 */
[----:B------:R-:W-:Y:S01]  /*2bb0*/  LOP3.LUT R19, R12, 0x38, RZ, 0xc0, !PT ;  /* 0x000000380c137812 */ /* 0x000fe200078ec0ff */
[----:B------:R-:W-:Y:S01]  /*2bc0*/  IMAD.HI R12, R11, 0x2, RZ ;  /* 0x000000020b0c7827 */ /* 0x000fe200078e02ff */
[----:B--2---:R-:W-:-:S03]  /*2bd0*/  SGXT.U32 R17, R14, 0x2 ;  /* 0x000000020e11781a */ /* 0x004fc60000000000 */
[----:B------:R-:W-:Y:S01]  /*2be0*/  FFMA R24, R24, 0.69314718246459960938, R29 ;  /* 0x3f31721818187823 */ /* 0x000fe2000000001d */
[----:B-1----:R-:W-:Y:S02]  /*2bf0*/  IADD3 R18, P0, P2, R15, UR6, R8 ;  /* 0x000000060f127c10 */ /* 0x002fe4000fa1e008 */
[----:B------:R-:W-:Y:S01]  /*2c00*/  LOP3.LUT R11, R19, 0x1f, R0, 0xf8, !PT ;  /* 0x0000001f130b7812 */ /* 0x000fe200078ef800 */
[----:B0-----:R-:W-:Y:S01]  /*2c10*/  IMAD R17, R17, R10, RZ ;  /* 0x0000000a11117224 */ /* 0x001fe200078e02ff */
[----:B------:R-:W-:Y:S01]  /*2c20*/  IADD3.X R19, PT, PT, R12, UR5, R9, P0, P2 ;  /* 0x000000050c137c10 */ /* 0x000fe200087e4409 */
[----:B------:R-:W0:Y:S01]  /*2c30*/  LDCU UR4, c[0x0][0x3ec] ;  /* 0x00007d80ff0477ac */ /* 0x000e220008000800 */
[----:B------:R-:W-:Y:S01]  /*2c40*/  LOP3.LUT R0, R0, 0xff, RZ, 0xc0, !PT ;  /* 0x000000ff00007812 */ /* 0x000fe200078ec0ff */
[----:B------:R-:W-:Y:S01]  /*2c50*/  IMAD R15, R10, 0x4, R17 ;  /* 0x000000040a0f7824 */ /* 0x000fe200078e0211 */
[----:B------:R-:W-:Y:S01]  /*2c60*/  LEA R16, P0, R17, R18, 0x1 ;  /* 0x0000001211107211 */ /* 0x000fe200078008ff */
[----:B------:R-:W-:-:S02]  /*2c70*/  IMAD.SHL.U32 R8, R11, 0x8, RZ ;  /* 0x000000080b087824 */ /* 0x000fc400078e00ff */
[----:B------:R-:W-:Y:S01]  /*2c80*/  IMAD R21, R10, 0x4, R15 ;  /* 0x000000040a157824 */ /* 0x000fe200078e020f */
[-C--:B------:R-:W-:Y:S01]  /*2c90*/  LEA.HI.X.SX32 R17, R17, R19.reuse, 0x1, P0 ;  /* 0x0000001311117211 */ /* 0x080fe200000f0eff */
[----:B------:R-:W-:Y:S01]  /*2ca0*/  IMAD.SHL.U32 R11, R11, 0x10, RZ ;  /* 0x000000100b0b7824 */ /* 0x000fe200078e00ff */
[----:B------:R-:W-:Y:S01]  /*2cb0*/  LOP3.LUT R8, R8, 0xc0, RZ, 0xc0, !PT ;  /* 0x000000c008087812 */ /* 0x000fe200078ec0ff */
[C---:B------:R-:W-:Y:S01]  /*2cc0*/  IMAD R23, R10.reuse, 0x4, R21 ;  /* 0x000000040a177824 */ /* 0x040fe200078e0215 */
[-C--:B------:R-:W-:Y:S02]  /*2cd0*/  LEA R12, P1, R21, R18.reuse, 0x1 ;  /* 0x00000012150c7211 */ /* 0x080fe400078208ff */
[----:B------:R-:W-:Y:S01]  /*2ce0*/  LOP3.LUT R11, R11, 0xf0, RZ, 0xc0, !PT ;  /* 0x000000f00b0b7812 */ /* 0x000fe200078ec0ff */
[C---:B------:R-:W-:Y:S01]  /*2cf0*/  IMAD R25, R10.reuse, 0x4, R23 ;  /* 0x000000040a197824 */ /* 0x040fe200078e0217 */
[-C--:B------:R-:W-:Y:S01]  /*2d00*/  LEA R14, P2, R23, R18.reuse, 0x1 ;  /* 0x00000012170e7211 */ /* 0x080fe200078408ff */
[----:B------:R-:W-:Y:S01]  /*2d10*/  IMAD.IADD R3, R3, 0x1, R8 ;  /* 0x0000000103037824 */ /* 0x000fe200078e0208 */
[-C--:B------:R-:W-:Y:S01]  /*2d20*/  LEA R8, P0, R15, R18.reuse, 0x1 ;  /* 0x000000120f087211 */ /* 0x080fe200078008ff */
[C---:B------:R-:W-:Y:S01]  /*2d30*/  IMAD R27, R10.reuse, 0x4, R25 ;  /* 0x000000040a1b7824 */ /* 0x040fe200078e0219 */
[-C--:B------:R-:W-:Y:S01]  /*2d40*/  LEA.HI.X.SX32 R13, R21, R19.reuse, 0x1, P1 ;  /* 0x00000013150d7211 */ /* 0x080fe200008f0eff */
[----:B0-----:R-:W-:Y:S01]  /*2d50*/  UIMAD UR4, UR11, UR4, URZ ;  /* 0x000000040b0472a4 */ /* 0x001fe2000f8e02ff */
[-C--:B------:R-:W-:Y:S01]  /*2d60*/  LEA.HI.X.SX32 R9, R15, R19.reuse, 0x1, P0 ;  /* 0x000000130f097211 */ /* 0x080fe200000f0eff */
[C---:B------:R-:W-:Y:S01]  /*2d70*/  IMAD R29, R10.reuse, 0x4, R27 ;  /* 0x000000040a1d7824 */ /* 0x040fe200078e021b */
[----:B------:R-:W-:Y:S01]  /*2d80*/  LEA.HI.X.SX32 R15, R23, R19, 0x1, P2 ;  /* 0x00000013170f7211 */ /* 0x000fe200010f0eff */
[----:B------:R-:W-:Y:S01]  /*2d90*/  USHF.L.U32 UR6, UR4, 0x2, URZ ;  /* 0x0000000204067899 */ /* 0x000fe200080006ff */
[----:B---3--:R0:W-:Y:S01]  /*2da0*/  STG.E.U16 desc[UR26][R16.64], R4 ;  /* 0x0000000410007986 */ /* 0x0081e2000c10151a */
[----:B------:R-:W-:Y:S01]  /*2db0*/  IMAD R10, R10, 0x4, R29 ;  /* 0x000000040a0a7824 */ /* 0x000fe200078e021d */
[-C--:B------:R-:W-:Y:S01]  /*2dc0*/  LEA R20, P1, R27, R18.reuse, 0x1 ;  /* 0x000000121b147211 */ /* 0x080fe200078208ff */
[----:B------:R-:W-:Y:S01]  /*2dd0*/  UIMAD.WIDE UR4, UR4, 0x4, URZ ;  /* 0x00000004040478a5 */ /* 0x000fe2000f8e02ff */
[----:B------:R-:W-:-:S02]  /*2de0*/  LEA R22, P2, R29, R18, 0x1 ;  /* 0x000000121d167211 */ /* 0x000fc400078408ff */
[----:B------:R-:W-:Y:S02]  /*2df0*/  PRMT R26, R4, 0x7632, R26 ;  /* 0x00007632041a7816 */ /* 0x000fe4000000001a */
[-C--:B------:R-:W-:Y:S02]  /*2e00*/  LEA.HI.X.SX32 R21, R27, R19.reuse, 0x1, P1 ;  /* 0x000000131b157211 */ /* 0x080fe400008f0eff */
[-C--:B------:R-:W-:Y:S01]  /*2e10*/  LEA.HI.X.SX32 R23, R29, R19.reuse, 0x1, P2 ;  /* 0x000000131d177211 */ /* 0x080fe200010f0eff */
[----:B------:R1:W-:Y:S01]  /*2e20*/  STG.E.U16 desc[UR26][R8.64], R26 ;  /* 0x0000001a08007986 */ /* 0x0003e2000c10151a */
[CC--:B0-----:R-:W-:Y:S02]  /*2e30*/  LEA R16, P0, R25.reuse, R18.reuse, 0x1 ;  /* 0x0000001219107211 */ /* 0x0c1fe400078008ff */
[----:B------:R-:W-:Y:S01]  /*2e40*/  LEA R18, P3, R10, R18, 0x1 ;  /* 0x000000120a127211 */ /* 0x000fe200078608ff */
[----:B------:R0:W-:Y:S01]  /*2e50*/  STG.E.U16 desc[UR26][R12.64], R5 ;  /* 0x000000050c007986 */ /* 0x0001e2000c10151a */
[----:B------:R-:W-:-:S02]  /*2e60*/  LEA.HI.X.SX32 R17, R25, R19, 0x1, P0 ;  /* 0x0000001319117211 */ /* 0x000fc400000f0eff */
[----:B------:R-:W-:Y:S02]  /*2e70*/  PRMT R4, R5, 0x7632, R4 ;  /* 0x0000763205047816 */ /* 0x000fe40000000004 */
[----:B------:R-:W-:Y:S02]  /*2e80*/  LEA.HI.X.SX32 R19, R10, R19, 0x1, P3 ;  /* 0x000000130a137211 */ /* 0x000fe400018f0eff */
[----:B------:R-:W-:Y:S01]  /*2e90*/  PRMT R10, R6, 0x7632, R10 ;  /* 0x00007632060a7816 */ /* 0x000fe2000000000a */
[----:B------:R-:W-:Y:S01]  /*2ea0*/  STG.E.U16 desc[UR26][R14.64], R4 ;  /* 0x000000040e007986 */ /* 0x000fe2000c10151a */
[----:B-1----:R-:W1:Y:S01]  /*2eb0*/  LDC.64 R8, c[0x0][0x3a0] ;  /* 0x0000e800ff087b82 */ /* 0x002e620000000a00 */
[----:B------:R-:W-:Y:S01]  /*2ec0*/  ISETP.GE.U32.AND P0, PT, R0, 0x40, PT ;  /* 0x000000400000780c */ /* 0x000fe20003f06070 */
[C---:B------:R-:W-:Y:S01]  /*2ed0*/  IMAD.HI R0, R2.reuse, 0x4, RZ ;  /* 0x0000000402007827 */ /* 0x040fe200078e02ff */
[----:B0-----:R-:W-:Y:S01]  /*2ee0*/  PRMT R13, R7, 0x7632, R13 ;  /* 0x00007632070d7816 */ /* 0x001fe2000000000d */
[----:B------:R-:W-:Y:S02]  /*2ef0*/  STG.E.U16 desc[UR26][R16.64], R6 ;  /* 0x0000000610007986 */ /* 0x000fe4000c10151a */
[----:B------:R-:W-:-:S02]  /*2f00*/  IMAD.SHL.U32 R5, R2, 0x4, RZ ;  /* 0x0000000402057824 */ /* 0x000fc400078e00ff */
[----:B------:R-:W-:Y:S04]  /*2f10*/  STG.E.U16 desc[UR26][R20.64], R10 ;  /* 0x0000000a14007986 */ /* 0x000fe8000c10151a */
[----:B------:R-:W-:Y:S04]  /*2f20*/  STG.E.U16 desc[UR26][R22.64], R7 ;  /* 0x0000000716007986 */ /* 0x000fe8000c10151a */
[----:B------:R-:W-:Y:S01]  /*2f30*/  STG.E.U16 desc[UR26][R18.64], R13 ;  /* 0x0000000d12007986 */ /* 0x000fe2000c10151a */
[----:B------:R-:W-:Y:S01]  /*2f40*/  BAR.SYNC.DEFER_BLOCKING 0x0 ;  /* 0x0000000000007b1d */ /* 0x000fe20000010000 */
[----:B-1----:R-:W-:-:S05]  /*2f50*/  IADD3 R2, P1, P2, R5, UR6, R8 ;  /* 0x0000000605027c10 */ /* 0x002fca000fa3e008 */
[----:B------:R0:W-:Y:S02]  /*2f60*/  STSM.16.M88 [R3], R24 ;  /* 0x0000001803007844 */ /* 0x0001e40000000000 */
[----:B------:R-:W-:Y:S01]  /*2f70*/  BAR.SYNC.DEFER_BLOCKING 0x0 ;  /* 0x0000000000007b1d */ /* 0x000fe20000010000 */
[----:B0-----:R-:W-:-:S05]  /*2f80*/  IADD3.X R3, PT, PT, R0, UR5, R9, P1, P2 ;  /* 0x0000000500037c10 */ /* 0x001fca0008fe4409 */
[----:B------:R-:W0:Y:S04]  /*2f90*/  LDSM.16.M88 R11, [R11+UR12] ;  /* 0x0000000c0b0b783b */ /* 0x000e280008000000 */
[----:B0-----:R0:W-:Y:S01]  /*2fa0*/  @!P0 STG.E desc[UR26][R2.64], R11 ;  /* 0x0000000b02008986 */ /* 0x0011e2000c10191a */
[----:B------:R-:W-:Y:S06]  /*2fb0*/  BAR.SYNC.DEFER_BLOCKING 0x0 ;  /* 0x0000000000007b1d */ /* 0x000fec0000010000 */
[----:B------:R-:W-:Y:S05]  /*2fc0*/  BRA.U UP1, `(.L_x_22) ;  /* 0x0000000101a07547 */ /* 0x000fea000b800000 */
[----:B------:R-:W1:Y:S01]  /*2fd0*/  S2UR UR5, SR_CgaCtaId ;  /* 0x00000000000579c3 */ /* 0x000e620000008800 */
[----:B------:R-:W-:Y:S01]  /*2fe0*/  NOP ;  /* 0x0000000000007918 */ /* 0x000fe20000000000 */
[----:B------:R-:W-:Y:S01]  /*2ff0*/  UMOV UR4, 0x50 ;  /* 0x0000005000047882 */ /* 0x000fe20000000000 */
[----:B------:R-:W-:Y:S02]  /*3000*/  IMAD.U32 R0, RZ, RZ, UR28 ;  /* 0x0000001cff007e24 */ /* 0x000fe4000f8e00ff */
[----:B0-----:R-:W-:Y:S02]  /*3010*/  IMAD.MOV.U32 R3, RZ, RZ, 0x3 ;  /* 0x00000003ff037424 */ /* 0x001fe400078e00ff */
[----:B------:R-:W-:Y:S01]  /*3020*/  IMAD.MOV.U32 R7, RZ, RZ, 0x1 ;  /* 0x00000001ff077424 */ /* 0x000fe200078e00ff */
[----:B------:R-:W-:-:S04]  /*3030*/  LOP3.LUT R0, R0, 0xffff, RZ, 0xc0, !PT ;  /* 0x0000ffff00007812 */ /* 0x000fc800078ec0ff */
[----:B------:R-:W-:-:S05]  /*3040*/  SHF.R.U32.HI R0, RZ, 0x5, R0 ;  /* 0x00000005ff007819 */ /* 0x000fca0000011600 */
[----:B------:R-:W-:Y:S01]  /*3050*/  VIADD R2, R0, 0x10 ;  /* 0x0000001000027836 */ /* 0x000fe20000000000 */
[----:B------:R-:W-:Y:S01]  /*3060*/  SHF.L.U32 R0, R3, R0, RZ ;  /* 0x0000000003007219 */ /* 0x000fe200000006ff */
[----:B-1----:R-:W-:-:S03]  /*3070*/  ULEA UR6, UR5, UR4, 0x18 ;  /* 0x0000000405067291 */ /* 0x002fc6000f8ec0ff */
[----:B------:R-:W-:-:S04]  /*3080*/  SHF.L.U32 R3, R7, R2, RZ ;  /* 0x0000000207037219 */ /* 0x000fc800000006ff */
[----:B------:R-:W-:Y:S02]  /*3090*/  LOP3.LUT R0, R3, R0, RZ, 0xfc, !PT ;  /* 0x0000000003007212 */ /* 0x000fe400078efcff */
[----:B------:R-:W0:Y:S02]  /*30a0*/  LDS R5, [UR6] ;  /* 0x00000006ff057984 */ /* 0x000e240008000800 */
[C---:B------:R-:W-:Y:S02]  /*30b0*/  LOP3.LUT R2, R0.reuse, 0xffff, RZ, 0xc0, !PT ;  /* 0x0000ffff00027812 */ /* 0x040fe400078ec0ff */
[----:B0-----:R-:W-:-:S04]  /*30c0*/  LOP3.LUT R3, R0, 0xffff, R5, 0x80, !PT ;  /* 0x0000ffff00037812 */ /* 0x001fc800078e8005 */
[----:B------:R-:W-:-:S13]  /*30d0*/  ISETP.NE.AND P0, PT, R3, R2, PT ;  /* 0x000000020300720c */ /* 0x000fda0003f05270 */
[----:B------:R-:W-:Y:S05]  /*30e0*/  @P0 BRA `(.L_x_23) ;  /* 0x0000000000500947 */ /* 0x000fea0003800000 */
[----:B------:R-:W-:Y:S02]  /*30f0*/  SHF.R.U32.HI R5, RZ, 0x10, R5 ;  /* 0x00000010ff057819 */ /* 0x000fe40000011605 */
[----:B------:R-:W-:-:S04]  /*3100*/  SHF.R.U32.HI R2, RZ, 0x10, R0 ;  /* 0x00000010ff027819 */ /* 0x000fc80000011600 */
[----:B------:R-:W-:-:S04]  /*3110*/  LOP3.LUT R5, R5, R2, RZ, 0xc0, !PT ;  /* 0x0000000205057212 */ /* 0x000fc800078ec0ff */
[----:B------:R-:W-:-:S13]  /*3120*/  ISETP.NE.AND P0, PT, R5, R2, PT ;  /* 0x000000020500720c */ /* 0x000fda0003f05270 */
[----:B------:R-:W-:Y:S05]  /*3130*/  @P0 BRA `(.L_x_24) ;  /* 0x0000000000300947 */ /* 0x000fea0003800000 */
[----:B------:R-:W-:Y:S01]  /*3140*/  R2UR UR4, R0 ;  /* 0x00000000000472ca */ /* 0x000fe200000e0000 */
[----:B------:R-:W-:Y:S01]  /*3150*/  VOTEU.ANY UR5, UPT, PT ;  /* 0x0000000000057886 */ /* 0x000fe200038e0100 */
[----:B------:R-:W0:Y:S01]  /*3160*/  S2R R0, SR_LANEID ;  /* 0x0000000000007919 */ /* 0x000e220000000000 */
[----:B------:R-:W-:-:S10]  /*3170*/  UFLO.U32 UR5, UR5 ;  /* 0x00000005000572bd */ /* 0x000fd400080e0000 */
[----:B------:R-:W-:-:S06]  /*3180*/  ULOP3.LUT UR4, URZ, UR4, URZ, 0x33, !UPT ;  /* 0x00000004ff047292 */ /* 0x000fcc000f8e33ff */
[----:B------:R-:W-:-:S04]  /*3190*/  IMAD.U32 R2, RZ, RZ, UR4 ;  /* 0x00000004ff027e24 */ /* 0x000fc8000f8e00ff */
[----:B------:R-:W1:Y:S02]  /*31a0*/  REDUX UR7, R2 ;  /* 0x00000000020773c4 */ /* 0x000e640000000000 */
[----:B------:R2:W-:Y:S01]  /*31b0*/  UTCATOMSWS.AND URZ, UR4 ;  /* 0x0000000400ff79e3 */ /* 0x0005e20008000000 */
[----:B0-----:R-:W-:Y:S01]  /*31c0*/  ISETP.EQ.U32.AND P0, PT, R0, UR5, PT ;  /* 0x0000000500007c0c */ /* 0x001fe2000bf02070 */
[----:B-1----:R-:W-:-:S12]  /*31d0*/  IMAD.U32 R0, RZ, RZ, UR7 ;  /* 0x00000007ff007e24 */ /* 0x002fd8000f8e00ff */
[----:B------:R2:W-:Y:S01]  /*31e0*/  @P0 ATOMS.AND RZ, [UR6], R0 ;  /* 0x00000000ffff098c */ /* 0x0005e2000a800006 */
[----:B------:R-:W-:Y:S05]  /*31f0*/  BRA `(.L_x_22) ;  /* 0x0000000000147947 */ /* 0x000fea0003800000 */
.L_x_24:
[----:B------:R-:W-:-:S07]  /*3200*/  MOV R2, 0x3220 ;  /* 0x0000322000027802 */ /* 0x000fce0000000f00 */
[----:B------:R-:W-:Y:S05]  /*3210*/  CALL.REL.NOINC `($__internal_0_$__cuda_sm10x_tcgen05_guardrail_trap_col_being_dealloced_not_returned_by_alloc) ;  /* 0x0000000000447944 */ /* 0x000fea0003c00000 */
[----:B------:R-:W-:Y:S05]  /*3220*/  BRA `(.L_x_22) ;  /* 0x0000000000087947 */ /* 0x000fea0003800000 */
.L_x_23:
[----:B------:R-:W-:-:S07]  /*3230*/  MOV R2, 0x3250 ;  /* 0x0000325000027802 */ /* 0x000fce0000000f00 */
[----:B------:R-:W-:Y:S05]  /*3240*/  CALL.REL.NOINC `($__internal_2_$__cuda_sm10x_tcgen05_guardrail_trap_unallocated_columns_being_dealloced) ;  /* 0x0000000000507944 */ /* 0x000fea0003c00000 */
.L_x_22:
[----:B------:R-:W-:Y:S01]  /*3250*/  NOP ;  /* 0x0000000000007918 */ /* 0x000fe20000000000 */
[----:B--2---:R-:W-:Y:S05]  /*3260*/  EXIT ;  /* 0x000000000000794d */ /* 0x004fea0003800000 */
.L_x_8:
[----:B------:R-:W1:Y:S02]  /*3270*/  SYNCS.PHASECHK.TRANS64.TRYWAIT P0, [UR12+0x1400], RZ ;  /* 0x001400ffff0075a7 */ /* 0x000e64000800110c */
[----:B-1----:R-:W-:Y:S05]  /*3280*/  @!P0 BRA `(.L_x_8) ;  /* 0xfffffffc00f88947 */ /* 0x002fea000383ffff */
[----:B------:R-:W-:Y:S05]  /*3290*/  BRA `(.L_x_7) ;  /* 0xffffffd800e87947 */ /* 0x000fea000383ffff */
.L_x_17:
[----:B------:R-:W2:Y:S02]  /*32a0*/  SYNCS.PHASECHK.TRANS64.TRYWAIT P1, [UR12+0x1c10], RZ ;  /* 0x001c10ffff0075a7 */ /* 0x000ea4000802110c */
[----:B--2---:R-:W-:Y:S05]  /*32b0*/  @!P1 BRA `(.L_x_17) ;  /* 0xfffffffc00f89947 */ /* 0x004fea000383ffff */
[----:B------:R-:W-:Y:S05]  /*32c0*/  BRA `(.L_x_25) ;  /* 0xffffffe8005c7947 */ /* 0x000fea000383ffff */
.L_x_18:
[----:B------:R-:W0:Y:S02]  /*32d0*/  SYNCS.PHASECHK.TRANS64.TRYWAIT P1, [UR35], R8 ;  /* 0x00000008ff0075a7 */ /* 0x000e240008021123 */
[----:B0-----:R-:W-:Y:S05]  /*32e0*/  @!P1 BRA `(.L_x_18) ;  /* 0xfffffffc00f89947 */ /* 0x001fea000383ffff */
[----:B------:R-:W-:Y:S05]  /*32f0*/  BRA `(.L_x_26) ;  /* 0xffffffec00707947 */ /* 0x000fea000383ffff */
.L_x_21:
[----:B------:R-:W0:Y:S02]  /*3300*/  SYNCS.PHASECHK.TRANS64.TRYWAIT P0, [UR35], R3 ;  /* 0x00000003ff0075a7 */ /* 0x000e240008001123 */
[----:B0-----:R-:W-:Y:S05]  /*3310*/  @!P0 BRA `(.L_x_21) ;  /* 0xfffffffc00f88947 */ /* 0x001fea000383ffff */
[----:B------:R-:W-:Y:S05]  /*3320*/  BRA `(.L_x_27) ;  /* 0xfffffff000747947 */ /* 0x000fea000383ffff */
        .weak           $__internal_0_$__cuda_sm10x_tcgen05_guardrail_trap_col_being_dealloced_not_returned_by_alloc
        .type           $__internal_0_$__cuda_sm10x_tcgen05_guardrail_trap_col_being_dealloced_not_returned_by_alloc,@function
        .size           $__internal_0_$__cuda_sm10x_tcgen05_guardrail_trap_col_being_dealloced_not_returned_by_alloc,($__internal_1_$__cuda_sm10x_tcgen05_guardrail_trap_phase_invalid_during_alloc - $__internal_0_$__cuda_sm10x_tcgen05_guardrail_trap_col_being_dealloced_not_returned_by_alloc)
$__internal_0_$__cuda_sm10x_tcgen05_guardrail_trap_col_being_dealloced_not_returned_by_alloc:
[----:B------:R-:W-:Y:S05]  /*3330*/  BPT.TRAP 0x1 ;  /* 0x000000040000795c */ /* 0x000fea0000300000 */
[----:B------:R-:W-:-:S04]  /*3340*/  IMAD.MOV.U32 R3, RZ, RZ, 0x0 ;  /* 0x00000000ff037424 */ /* 0x000fc800078e00ff */
[----:B------:R-:W-:Y:S05]  /*3350*/  RET.REL.NODEC R2 `(attn_fwd) ;  /* 0xffffffcc02287950 */ /* 0x000fea0003c3ffff */
        .weak           $__internal_1_$__cuda_sm10x_tcgen05_guardrail_trap_phase_invalid_during_alloc
        .type           $__internal_1_$__cuda_sm10x_tcgen05_guardrail_trap_phase_invalid_during_alloc,@function
        .size           $__internal_1_$__cuda_sm10x_tcgen05_guardrail_trap_phase_invalid_during_alloc,($__internal_2_$__cuda_sm10x_tcgen05_guardrail_trap_unallocated_columns_being_dealloced - $__internal_1_$__cuda_sm10x_tcgen05_guardrail_trap_phase_invalid_during_alloc)
$__internal_1_$__cuda_sm10x_tcgen05_guardrail_trap_phase_invalid_during_alloc:
[----:B------:R-:W-:Y:S05]  /*3360*/  BPT.TRAP 0x1 ;  /* 0x000000040000795c */ /* 0x000fea0000300000 */
[----:B------:R-:W-:-:S04]  /*3370*/  IMAD.MOV.U32 R3, RZ, RZ, 0x0 ;  /* 0x00000000ff037424 */ /* 0x000fc800078e00ff */
[----:B------:R-:W-:Y:S05]  /*3380*/  RET.REL.NODEC R2 `(attn_fwd) ;  /* 0xffffffcc021c7950 */ /* 0x000fea0003c3ffff */
        .weak           $__internal_2_$__cuda_sm10x_tcgen05_guardrail_trap_unallocated_columns_being_dealloced
        .type           $__internal_2_$__cuda_sm10x_tcgen05_guardrail_trap_unallocated_columns_being_dealloced,@function
        .size           $__internal_2_$__cuda_sm10x_tcgen05_guardrail_trap_unallocated_columns_being_dealloced,(.L_x_31 - $__internal_2_$__cuda_sm10x_tcgen05_guardrail_trap_unallocated_columns_being_dealloced)
$__internal_2_$__cuda_sm10x_tcgen05_guardrail_trap_unallocated_columns_being_dealloced:
[----:B------:R-:W-:Y:S05]  /*3390*/  BPT.TRAP 0x1 ;  /* 0x000000040000795c */ /* 0x000fea0000300000 */
[----:B------:R-:W-:-:S04]  /*33a0*/  IMAD.MOV.U32 R3, RZ, RZ, 0x0 ;  /* 0x00000000ff037424 */ /* 0x000fc800078e00ff */
[----:B------:R-:W-:Y:S05]  /*33b0*/  RET.REL.NODEC R2 `(attn_fwd) ;  /* 0xffffffcc02107950 */ /* 0x000fea0003c3ffff */
.L_x_28:
[----:B------:R-:W-:-:S00]  /*33c0*/  BRA `(.L_x_28) ;  /* 0xfffffffc00fc7947 */ /* 0x000fc0000383ffff */
[----:B------:R-:W-:-:S00]  /*33d0*/  NOP ;  /* 0x0000000000007918 */ /* 0x000fc00000000000 */
        /* <DEDUP_REMOVED lines=10> */
.L_x_31:


//--------------------- .nv.global.init           --------------------------
	.section	.nv.global.init,"aw",@progbits
.nv.global.init:
	.type		_$_str,@object
	.size		_$_str,(.L_3 - _$_str)
_$_str:
        /*0000*/ 	.byte	0x5f, 0x5f, 0x43, 0x55, 0x44, 0x41, 0x5f, 0x46, 0x54, 0x5a, 0x00
.L_3:


//--------------------- .nv.shared.attn_fwd       --------------------------
	.section	.nv.shared.attn_fwd,"aw",@nobits
	.sectionflags	@""
	.align	16
	.zero		1024


//--------------------- .nv.shared.reserved.0     --------------------------
	.section	.nv.shared.reserved.0,"aw",@nobits
	.align	8
	.weak		__nv_reservedSMEM_offset_0_alias
	.size		__nv_reservedSMEM_offset_0_alias, 0, 64
	.other		__nv_reservedSMEM_offset_0_alias,@"STO_CUDA_RESERVED_SHARED STV_DEFAULT"
__nv_reservedSMEM_offset_0_alias:
	.zero		0
.nv.shared.reserved.0:
	.zero		64
	.weak		__nv_reservedSMEM_allocation_phase
	.type		__nv_reservedSMEM_allocation_phase,@object
	.size		__nv_reservedSMEM_allocation_phase,(.L_0 - __nv_reservedSMEM_allocation_phase)
__nv_reservedSMEM_allocation_phase:
	.zero		1
.L_0:
	.zero		7
	.weak		__nv_reservedSMEM_devtool_atexit_pc
	.type		__nv_reservedSMEM_devtool_atexit_pc,@object
	.size		__nv_reservedSMEM_devtool_atexit_pc,(__nv_reservedSMEM_allocation_mask - __nv_reservedSMEM_devtool_atexit_pc)
__nv_reservedSMEM_devtool_atexit_pc:
	.zero		8
	.weak		__nv_reservedSMEM_allocation_mask
	.type		__nv_reservedSMEM_allocation_mask,@object
	.size		__nv_reservedSMEM_allocation_mask,(.L_2 - __nv_reservedSMEM_allocation_mask)
__nv_reservedSMEM_allocation_mask:
	.zero		4
.L_2:


//--------------------- .nv.constant0.attn_fwd    --------------------------
	.section	.nv.constant0.attn_fwd,"a",@progbits
	.sectionflags	@""
	.align	4
.nv.constant0.attn_fwd:
	.zero		1032


//--------------------- SYMBOLS --------------------------

	.type		.nv.reservedSmem.offset0,@object
	.size		.nv.reservedSmem.offset0,0x4
	.type		.nv.reservedSmem.cap,@object
	.size		.nv.reservedSmem.cap,0x4
